//
// Generated by NVIDIA NVVM Compiler
//
// Compiler Build ID: CL-36424714
// Cuda compilation tools, release 13.0, V13.0.88
// Based on NVVM 20.0.0
//

.version 9.0
.target sm_100
.address_size 64

	// .globl	_Z12BitonicMergePiib
// _ZZ9MergeStepPiiiiiiE9sharedMem has been demoted
// _ZZ8SortStepPiiiiE9sharedMem has been demoted
.global .align 1 .b8 _ZN34_INTERNAL_ed33d951_4_k_cu_440207d84cuda3std3__45__cpo5beginE[1];
.global .align 1 .b8 _ZN34_INTERNAL_ed33d951_4_k_cu_440207d84cuda3std3__45__cpo3endE[1];
.global .align 1 .b8 _ZN34_INTERNAL_ed33d951_4_k_cu_440207d84cuda3std3__45__cpo6cbeginE[1];
.global .align 1 .b8 _ZN34_INTERNAL_ed33d951_4_k_cu_440207d84cuda3std3__45__cpo4cendE[1];
.global .align 1 .b8 _ZN34_INTERNAL_ed33d951_4_k_cu_440207d84cuda3std3__45__cpo6rbeginE[1];
.global .align 1 .b8 _ZN34_INTERNAL_ed33d951_4_k_cu_440207d84cuda3std3__45__cpo4rendE[1];
.global .align 1 .b8 _ZN34_INTERNAL_ed33d951_4_k_cu_440207d84cuda3std3__45__cpo7crbeginE[1];
.global .align 1 .b8 _ZN34_INTERNAL_ed33d951_4_k_cu_440207d84cuda3std3__45__cpo5crendE[1];
.global .align 1 .b8 _ZN34_INTERNAL_ed33d951_4_k_cu_440207d84cuda3std3__436_GLOBAL__N__ed33d951_4_k_cu_440207d86ignoreE[1];
.global .align 1 .b8 _ZN34_INTERNAL_ed33d951_4_k_cu_440207d84cuda3std3__419piecewise_constructE[1];
.global .align 1 .b8 _ZN34_INTERNAL_ed33d951_4_k_cu_440207d84cuda3std3__48in_placeE[1];
.global .align 1 .b8 _ZN34_INTERNAL_ed33d951_4_k_cu_440207d84cuda3std3__420unreachable_sentinelE[1];
.global .align 1 .b8 _ZN34_INTERNAL_ed33d951_4_k_cu_440207d84cuda3std3__47nulloptE[1];
.global .align 1 .b8 _ZN34_INTERNAL_ed33d951_4_k_cu_440207d84cuda3std3__48unexpectE[1];
.global .align 1 .b8 _ZN34_INTERNAL_ed33d951_4_k_cu_440207d84cuda3std6ranges3__45__cpo4swapE[1];
.global .align 1 .b8 _ZN34_INTERNAL_ed33d951_4_k_cu_440207d84cuda3std6ranges3__45__cpo9iter_moveE[1];
.global .align 1 .b8 _ZN34_INTERNAL_ed33d951_4_k_cu_440207d84cuda3std6ranges3__45__cpo5beginE[1];
.global .align 1 .b8 _ZN34_INTERNAL_ed33d951_4_k_cu_440207d84cuda3std6ranges3__45__cpo3endE[1];
.global .align 1 .b8 _ZN34_INTERNAL_ed33d951_4_k_cu_440207d84cuda3std6ranges3__45__cpo6cbeginE[1];
.global .align 1 .b8 _ZN34_INTERNAL_ed33d951_4_k_cu_440207d84cuda3std6ranges3__45__cpo4cendE[1];
.global .align 1 .b8 _ZN34_INTERNAL_ed33d951_4_k_cu_440207d84cuda3std6ranges3__45__cpo7advanceE[1];
.global .align 1 .b8 _ZN34_INTERNAL_ed33d951_4_k_cu_440207d84cuda3std6ranges3__45__cpo9iter_swapE[1];
.global .align 1 .b8 _ZN34_INTERNAL_ed33d951_4_k_cu_440207d84cuda3std6ranges3__45__cpo4nextE[1];
.global .align 1 .b8 _ZN34_INTERNAL_ed33d951_4_k_cu_440207d84cuda3std6ranges3__45__cpo4prevE[1];
.global .align 1 .b8 _ZN34_INTERNAL_ed33d951_4_k_cu_440207d84cuda3std6ranges3__45__cpo4dataE[1];
.global .align 1 .b8 _ZN34_INTERNAL_ed33d951_4_k_cu_440207d84cuda3std6ranges3__45__cpo5cdataE[1];
.global .align 1 .b8 _ZN34_INTERNAL_ed33d951_4_k_cu_440207d84cuda3std6ranges3__45__cpo4sizeE[1];
.global .align 1 .b8 _ZN34_INTERNAL_ed33d951_4_k_cu_440207d84cuda3std6ranges3__45__cpo5ssizeE[1];
.global .align 1 .b8 _ZN34_INTERNAL_ed33d951_4_k_cu_440207d84cuda3std6ranges3__45__cpo8distanceE[1];
.global .align 1 .b8 _ZN34_INTERNAL_ed33d951_4_k_cu_440207d86thrust24THRUST_300001_SM_1000_NS8cuda_cub3parE[1];
.global .align 1 .b8 _ZN34_INTERNAL_ed33d951_4_k_cu_440207d86thrust24THRUST_300001_SM_1000_NS8cuda_cub10par_nosyncE[1];
.global .align 1 .b8 _ZN34_INTERNAL_ed33d951_4_k_cu_440207d86thrust24THRUST_300001_SM_1000_NS6system6detail10sequential3seqE[1];
.global .align 1 .b8 _ZN34_INTERNAL_ed33d951_4_k_cu_440207d86thrust24THRUST_300001_SM_1000_NS6system3cpp3parE[1];
.global .align 1 .b8 _ZN34_INTERNAL_ed33d951_4_k_cu_440207d86thrust24THRUST_300001_SM_1000_NS12placeholders2_1E[1];
.global .align 1 .b8 _ZN34_INTERNAL_ed33d951_4_k_cu_440207d86thrust24THRUST_300001_SM_1000_NS12placeholders2_2E[1];
.global .align 1 .b8 _ZN34_INTERNAL_ed33d951_4_k_cu_440207d86thrust24THRUST_300001_SM_1000_NS12placeholders2_3E[1];
.global .align 1 .b8 _ZN34_INTERNAL_ed33d951_4_k_cu_440207d86thrust24THRUST_300001_SM_1000_NS12placeholders2_4E[1];
.global .align 1 .b8 _ZN34_INTERNAL_ed33d951_4_k_cu_440207d86thrust24THRUST_300001_SM_1000_NS12placeholders2_5E[1];
.global .align 1 .b8 _ZN34_INTERNAL_ed33d951_4_k_cu_440207d86thrust24THRUST_300001_SM_1000_NS12placeholders2_6E[1];
.global .align 1 .b8 _ZN34_INTERNAL_ed33d951_4_k_cu_440207d86thrust24THRUST_300001_SM_1000_NS12placeholders2_7E[1];
.global .align 1 .b8 _ZN34_INTERNAL_ed33d951_4_k_cu_440207d86thrust24THRUST_300001_SM_1000_NS12placeholders2_8E[1];
.global .align 1 .b8 _ZN34_INTERNAL_ed33d951_4_k_cu_440207d86thrust24THRUST_300001_SM_1000_NS12placeholders2_9E[1];
.global .align 1 .b8 _ZN34_INTERNAL_ed33d951_4_k_cu_440207d86thrust24THRUST_300001_SM_1000_NS12placeholders3_10E[1];
.global .align 1 .b8 _ZN34_INTERNAL_ed33d951_4_k_cu_440207d86thrust24THRUST_300001_SM_1000_NS3seqE[1];
.global .align 1 .b8 _ZN34_INTERNAL_ed33d951_4_k_cu_440207d86thrust24THRUST_300001_SM_1000_NS6deviceE[1];

.visible .entry _Z12BitonicMergePiib(
	.param .u64 .ptr .align 1 _Z12BitonicMergePiib_param_0,
	.param .u32 _Z12BitonicMergePiib_param_1,
	.param .u8 _Z12BitonicMergePiib_param_2
)
{
	.reg .pred 	%p<24>;
	.reg .b32 	%r<71>;
	.reg .b64 	%rd<5>;
	// demoted variable
	.shared .align 4 .b8 _ZZ9MergeStepPiiiiiiE9sharedMem[4096];
	ld.param.u64 	%rd3, [_Z12BitonicMergePiib_param_0];
	ld.param.u32 	%r48, [_Z12BitonicMergePiib_param_1];
	mov.u32 	%r1, %tid.x;
	mov.u32 	%r49, %ctaid.x;
	shl.b32 	%r70, %r49, 10;
	or.b32  	%r3, %r70, %r1;
	setp.ge.u32 	%p1, %r3, %r48;
	@%p1 bra 	$L__BB0_34;
	max.s32 	%r50, %r70, %r3;
	setp.ge.s32 	%p2, %r50, %r48;
	@%p2 bra 	$L__BB0_34;
	shl.b32 	%r51, %r1, 2;
	mov.u32 	%r52, _ZZ9MergeStepPiiiiiiE9sharedMem;
	add.s32 	%r4, %r52, %r51;
	xor.b32  	%r5, %r1, 512;
	xor.b32  	%r53, %r51, 2048;
	add.s32 	%r6, %r52, %r53;
	xor.b32  	%r7, %r1, 256;
	xor.b32  	%r54, %r51, 1024;
	add.s32 	%r8, %r52, %r54;
	xor.b32  	%r9, %r1, 128;
	xor.b32  	%r55, %r51, 512;
	add.s32 	%r10, %r52, %r55;
	xor.b32  	%r11, %r1, 64;
	xor.b32  	%r56, %r51, 256;
	add.s32 	%r12, %r52, %r56;
	xor.b32  	%r13, %r1, 32;
	xor.b32  	%r57, %r51, 128;
	add.s32 	%r14, %r52, %r57;
	xor.b32  	%r15, %r1, 16;
	xor.b32  	%r58, %r51, 64;
	add.s32 	%r16, %r52, %r58;
	xor.b32  	%r17, %r1, 8;
	xor.b32  	%r59, %r51, 32;
	add.s32 	%r18, %r52, %r59;
	xor.b32  	%r19, %r1, 4;
	xor.b32  	%r60, %r51, 16;
	add.s32 	%r20, %r52, %r60;
	xor.b32  	%r21, %r1, 2;
	xor.b32  	%r61, %r51, 8;
	add.s32 	%r22, %r52, %r61;
	xor.b32  	%r23, %r1, 1;
	xor.b32  	%r62, %r51, 4;
	add.s32 	%r24, %r52, %r62;
	cvta.to.global.u64 	%rd1, %rd3;
	mov.u32 	%r63, %nctaid.x;
	shl.b32 	%r25, %r63, 10;
$L__BB0_3:
	setp.le.u32 	%p3, %r5, %r1;
	add.s32 	%r64, %r70, %r1;
	mul.wide.u32 	%rd4, %r64, 4;
	add.s64 	%rd2, %rd1, %rd4;
	ld.global.u32 	%r65, [%rd2];
	st.shared.u32 	[%r4], %r65;
	bar.sync 	0;
	@%p3 bra 	$L__BB0_6;
	ld.shared.u32 	%r27, [%r4];
	ld.shared.u32 	%r28, [%r6];
	setp.le.s32 	%p4, %r27, %r28;
	@%p4 bra 	$L__BB0_6;
	st.shared.u32 	[%r4], %r28;
	st.shared.u32 	[%r6], %r27;
$L__BB0_6:
	setp.le.u32 	%p5, %r7, %r1;
	bar.sync 	0;
	@%p5 bra 	$L__BB0_9;
	ld.shared.u32 	%r29, [%r4];
	ld.shared.u32 	%r30, [%r8];
	setp.le.s32 	%p6, %r29, %r30;
	@%p6 bra 	$L__BB0_9;
	st.shared.u32 	[%r4], %r30;
	st.shared.u32 	[%r8], %r29;
$L__BB0_9:
	setp.le.u32 	%p7, %r9, %r1;
	bar.sync 	0;
	@%p7 bra 	$L__BB0_12;
	ld.shared.u32 	%r31, [%r4];
	ld.shared.u32 	%r32, [%r10];
	setp.le.s32 	%p8, %r31, %r32;
	@%p8 bra 	$L__BB0_12;
	st.shared.u32 	[%r4], %r32;
	st.shared.u32 	[%r10], %r31;
$L__BB0_12:
	setp.le.u32 	%p9, %r11, %r1;
	bar.sync 	0;
	@%p9 bra 	$L__BB0_15;
	ld.shared.u32 	%r33, [%r4];
	ld.shared.u32 	%r34, [%r12];
	setp.le.s32 	%p10, %r33, %r34;
	@%p10 bra 	$L__BB0_15;
	st.shared.u32 	[%r4], %r34;
	st.shared.u32 	[%r12], %r33;
$L__BB0_15:
	setp.le.u32 	%p11, %r13, %r1;
	bar.sync 	0;
	@%p11 bra 	$L__BB0_18;
	ld.shared.u32 	%r35, [%r4];
	ld.shared.u32 	%r36, [%r14];
	setp.le.s32 	%p12, %r35, %r36;
	@%p12 bra 	$L__BB0_18;
	st.shared.u32 	[%r4], %r36;
	st.shared.u32 	[%r14], %r35;
$L__BB0_18:
	setp.le.u32 	%p13, %r15, %r1;
	bar.sync 	0;
	@%p13 bra 	$L__BB0_21;
	ld.shared.u32 	%r37, [%r4];
	ld.shared.u32 	%r38, [%r16];
	setp.le.s32 	%p14, %r37, %r38;
	@%p14 bra 	$L__BB0_21;
	st.shared.u32 	[%r4], %r38;
	st.shared.u32 	[%r16], %r37;
$L__BB0_21:
	setp.le.u32 	%p15, %r17, %r1;
	bar.sync 	0;
	@%p15 bra 	$L__BB0_24;
	ld.shared.u32 	%r39, [%r4];
	ld.shared.u32 	%r40, [%r18];
	setp.le.s32 	%p16, %r39, %r40;
	@%p16 bra 	$L__BB0_24;
	st.shared.u32 	[%r4], %r40;
	st.shared.u32 	[%r18], %r39;
$L__BB0_24:
	setp.le.u32 	%p17, %r19, %r1;
	bar.sync 	0;
	@%p17 bra 	$L__BB0_27;
	ld.shared.u32 	%r41, [%r4];
	ld.shared.u32 	%r42, [%r20];
	setp.le.s32 	%p18, %r41, %r42;
	@%p18 bra 	$L__BB0_27;
	st.shared.u32 	[%r4], %r42;
	st.shared.u32 	[%r20], %r41;
$L__BB0_27:
	setp.le.u32 	%p19, %r21, %r1;
	bar.sync 	0;
	@%p19 bra 	$L__BB0_30;
	ld.shared.u32 	%r43, [%r4];
	ld.shared.u32 	%r44, [%r22];
	setp.le.s32 	%p20, %r43, %r44;
	@%p20 bra 	$L__BB0_30;
	st.shared.u32 	[%r4], %r44;
	st.shared.u32 	[%r22], %r43;
$L__BB0_30:
	setp.le.u32 	%p21, %r23, %r1;
	bar.sync 	0;
	@%p21 bra 	$L__BB0_33;
	ld.shared.u32 	%r45, [%r4];
	ld.shared.u32 	%r46, [%r24];
	setp.le.s32 	%p22, %r45, %r46;
	@%p22 bra 	$L__BB0_33;
	st.shared.u32 	[%r4], %r46;
	st.shared.u32 	[%r24], %r45;
$L__BB0_33:
	bar.sync 	0;
	ld.shared.u32 	%r66, [%r4];
	st.global.u32 	[%rd2], %r66;
	add.s32 	%r70, %r70, %r25;
	add.s32 	%r67, %r70, %r1;
	max.s32 	%r69, %r70, %r67;
	setp.lt.s32 	%p23, %r69, %r48;
	@%p23 bra 	$L__BB0_3;
$L__BB0_34:
	ret;

}
	// .globl	_Z8SortStepPiiii
.visible .entry _Z8SortStepPiiii(
	.param .u64 .ptr .align 1 _Z8SortStepPiiii_param_0,
	.param .u32 _Z8SortStepPiiii_param_1,
	.param .u32 _Z8SortStepPiiii_param_2,
	.param .u32 _Z8SortStepPiiii_param_3
)
{
	.reg .pred 	%p<15>;
	.reg .b32 	%r<35>;
	.reg .b64 	%rd<5>;
	// demoted variable
	.shared .align 4 .b8 _ZZ8SortStepPiiiiE9sharedMem[4096];
	ld.param.u64 	%rd3, [_Z8SortStepPiiii_param_0];
	ld.param.u32 	%r20, [_Z8SortStepPiiii_param_2];
	ld.param.u32 	%r21, [_Z8SortStepPiiii_param_3];
	mov.u32 	%r1, %tid.x;
	mov.u32 	%r22, %ctaid.x;
	shl.b32 	%r33, %r22, 10;
	setp.ge.s32 	%p1, %r33, %r21;
	or.b32  	%r32, %r33, %r1;
	setp.ge.u32 	%p2, %r32, %r21;
	or.pred  	%p3, %p1, %p2;
	@%p3 bra 	$L__BB1_12;
	mov.u32 	%r23, %nctaid.x;
	shl.b32 	%r24, %r1, 2;
	mov.u32 	%r25, _ZZ8SortStepPiiiiE9sharedMem;
	add.s32 	%r4, %r25, %r24;
	and.b32  	%r5, %r20, %r1;
	shl.b32 	%r6, %r23, 10;
	cvta.to.global.u64 	%rd1, %rd3;
$L__BB1_2:
	setp.lt.s32 	%p4, %r20, 2;
	mul.wide.u32 	%rd4, %r32, 4;
	add.s64 	%rd2, %rd1, %rd4;
	ld.global.u32 	%r26, [%rd2];
	st.shared.u32 	[%r4], %r26;
	bar.sync 	0;
	@%p4 bra 	$L__BB1_11;
	mov.u32 	%r34, %r20;
$L__BB1_4:
	mov.u32 	%r9, %r34;
	shr.u32 	%r34, %r9, 1;
	xor.b32  	%r11, %r34, %r1;
	setp.le.u32 	%p5, %r11, %r1;
	setp.gt.u32 	%p6, %r9, 2047;
	or.pred  	%p7, %p6, %p5;
	@%p7 bra 	$L__BB1_10;
	setp.eq.s32 	%p8, %r5, 0;
	@%p8 bra 	$L__BB1_8;
	ld.shared.u32 	%r12, [%r4];
	shl.b32 	%r27, %r11, 2;
	add.s32 	%r13, %r25, %r27;
	ld.shared.u32 	%r14, [%r13];
	setp.ge.s32 	%p9, %r12, %r14;
	@%p9 bra 	$L__BB1_10;
	st.shared.u32 	[%r4], %r14;
	st.shared.u32 	[%r13], %r12;
	bra.uni 	$L__BB1_10;
$L__BB1_8:
	ld.shared.u32 	%r15, [%r4];
	shl.b32 	%r29, %r11, 2;
	add.s32 	%r16, %r25, %r29;
	ld.shared.u32 	%r17, [%r16];
	setp.le.s32 	%p10, %r15, %r17;
	@%p10 bra 	$L__BB1_10;
	st.shared.u32 	[%r4], %r17;
	st.shared.u32 	[%r16], %r15;
$L__BB1_10:
	bar.sync 	0;
	setp.gt.u32 	%p11, %r9, 3;
	@%p11 bra 	$L__BB1_4;
$L__BB1_11:
	ld.shared.u32 	%r31, [%r4];
	st.global.u32 	[%rd2], %r31;
	add.s32 	%r33, %r33, %r6;
	setp.lt.s32 	%p12, %r33, %r21;
	add.s32 	%r32, %r33, %r1;
	setp.lt.u32 	%p13, %r32, %r21;
	and.pred  	%p14, %p12, %p13;
	@%p14 bra 	$L__BB1_2;
$L__BB1_12:
	ret;

}
	// .globl	_ZN3cub18CUB_300001_SM_10006detail11EmptyKernelIvEEvv
.visible .entry _ZN3cub18CUB_300001_SM_10006detail11EmptyKernelIvEEvv()
{


	ret;

}


// ===== COMPILED SASS (sm_100) =====

	.target	sm_100

	.elftype	@"ET_EXEC"


//--------------------- .note.nv.tkinfo           --------------------------
	.section	.note.nv.tkinfo,"",@"SHT_NOTE"
	.sectionflags	@"SHF_NOTE_NV_TKINFO"
	.tkinfo
        /*0018*/ 	.word	0x00000002
        /*0030*/ 	.string	""
        /*0030*/ 	.string	"ptxas"
        /*0030*/ 	.string	"Cuda compilation tools, release 13.0, V13.0.88"
        /*0030*/ 	.string	"Build cuda_13.0.r13.0/compiler.36424714_0"
        /*0030*/ 	.string	"-arch sm_100 -m 64 "



//--------------------- .note.nv.cuinfo           --------------------------
	.section	.note.nv.cuinfo,"",@"SHT_NOTE"
	.sectionflags	@"SHF_NOTE_NV_CUINFO"
        /*0018*/ 	.short	0x0002
        /*001a*/ 	.short	0x0064
        /*001c*/ 	.short	0x0082
	.zero		2


//--------------------- .nv.info                  --------------------------
	.section	.nv.info,"",@"SHT_CUDA_INFO"
	.align	4


	//----- nvinfo : EIATTR_REGCOUNT
	.align		4
        /*0000*/ 	.byte	0x04, 0x2f
        /*0002*/ 	.short	(.L_46 - .L_45)
	.align		4
.L_45:
        /*0004*/ 	.word	index@(_Z12BitonicMergePiib)
        /*0008*/ 	.word	0x0000001c


	//----- nvinfo : EIATTR_FRAME_SIZE
	.align		4
.L_46:
        /*000c*/ 	.byte	0x04, 0x11
        /*000e*/ 	.short	(.L_48 - .L_47)
	.align		4
.L_47:
        /*0010*/ 	.word	index@(_Z12BitonicMergePiib)
        /*0014*/ 	.word	0x00000000


	//----- nvinfo : EIATTR_REGCOUNT
	.align		4
.L_48:
        /*0018*/ 	.byte	0x04, 0x2f
        /*001a*/ 	.short	(.L_50 - .L_49)
	.align		4
.L_49:
        /*001c*/ 	.word	index@(_Z8SortStepPiiii)
        /*0020*/ 	.word	0x0000000d


	//----- nvinfo : EIATTR_FRAME_SIZE
	.align		4
.L_50:
        /*0024*/ 	.byte	0x04, 0x11
        /*0026*/ 	.short	(.L_52 - .L_51)
	.align		4
.L_51:
        /*0028*/ 	.word	index@(_Z8SortStepPiiii)
        /*002c*/ 	.word	0x00000000


	//----- nvinfo : EIATTR_REGCOUNT
	.align		4
.L_52:
        /*0030*/ 	.byte	0x04, 0x2f
        /*0032*/ 	.short	(.L_54 - .L_53)
	.align		4
.L_53:
        /*0034*/ 	.word	index@(_ZN3cub18CUB_300001_SM_10006detail11EmptyKernelIvEEvv)
        /*0038*/ 	.word	0x00000004


	//----- nvinfo : EIATTR_FRAME_SIZE
	.align		4
.L_54:
        /*003c*/ 	.byte	0x04, 0x11
        /*003e*/ 	.short	(.L_56 - .L_55)
	.align		4
.L_55:
        /*0040*/ 	.word	index@(_ZN3cub18CUB_300001_SM_10006detail11EmptyKernelIvEEvv)
        /*0044*/ 	.word	0x00000000


	//----- nvinfo : EIATTR_MIN_STACK_SIZE
	.align		4
.L_56:
        /*0048*/ 	.byte	0x04, 0x12
        /*004a*/ 	.short	(.L_58 - .L_57)
	.align		4
.L_57:
        /*004c*/ 	.word	index@(_ZN3cub18CUB_300001_SM_10006detail11EmptyKernelIvEEvv)
        /*0050*/ 	.word	0x00000000


	//----- nvinfo : EIATTR_MIN_STACK_SIZE
	.align		4
.L_58:
        /*0054*/ 	.byte	0x04, 0x12
        /*0056*/ 	.short	(.L_60 - .L_59)
	.align		4
.L_59:
        /*0058*/ 	.word	index@(_Z8SortStepPiiii)
        /*005c*/ 	.word	0x00000000


	//----- nvinfo : EIATTR_MIN_STACK_SIZE
	.align		4
.L_60:
        /*0060*/ 	.byte	0x04, 0x12
        /*0062*/ 	.short	(.L_62 - .L_61)
	.align		4
.L_61:
        /*0064*/ 	.word	index@(_Z12BitonicMergePiib)
        /*0068*/ 	.word	0x00000000
.L_62:


//--------------------- .nv.compat                --------------------------
	.section	.nv.compat,"",@"SHT_CUDA_COMPAT_INFO"
	.align	4
        /*0000*/ 	.byte	0x02, 0x09, 0x00, 0x00, 0x02, 0x02, 0x01, 0x00, 0x02, 0x05, 0x05, 0x00, 0x03, 0x07, 0x01, 0x01
        /*0010*/ 	.byte	0x02, 0x03, 0x00, 0x00, 0x02, 0x06, 0x01, 0x00, 0x04, 0x0b, 0x08, 0x00, 0x09, 0x00, 0x00, 0x00
        /*0020*/ 	.byte	0x00, 0x00, 0x00, 0x00


//--------------------- .nv.info._ZN3cub18CUB_300001_SM_10006detail11EmptyKernelIvEEvv --------------------------
	.section	.nv.info._ZN3cub18CUB_300001_SM_10006detail11EmptyKernelIvEEvv,"",@"SHT_CUDA_INFO"
	.sectionflags	@""
	.align	4


	//----- nvinfo : EIATTR_CUDA_API_VERSION
	.align		4
        /*0000*/ 	.byte	0x04, 0x37
        /*0002*/ 	.short	(.L_64 - .L_63)
.L_63:
        /*0004*/ 	.word	0x00000082


	//----- nvinfo : EIATTR_SPARSE_MMA_MASK
	.align		4
.L_64:
        /*0008*/ 	.byte	0x03, 0x50
        /*000a*/ 	.short	0x0000


	//----- nvinfo : EIATTR_MAXREG_COUNT
	.align		4
        /*000c*/ 	.byte	0x03, 0x1b
        /*000e*/ 	.short	0x00ff


	//----- nvinfo : EIATTR_MERCURY_ISA_VERSION
	.align		4
        /*0010*/ 	.byte	0x03, 0x5f
        /*0012*/ 	.short	0x0101


	//----- nvinfo : EIATTR_VRC_CTA_INIT_COUNT
	.align		4
        /*0014*/ 	.byte	0x02, 0x4a
	.zero		1
	.zero		1


	//----- nvinfo : EIATTR_EXIT_INSTR_OFFSETS
	.align		4
        /*0018*/ 	.byte	0x04, 0x1c
        /*001a*/ 	.short	(.L_66 - .L_65)


	//   ....[0]....
.L_65:
        /*001c*/ 	.word	0x00000010


	//----- nvinfo : EIATTR_SW_WAR
	.align		4
.L_66:
        /*0020*/ 	.byte	0x04, 0x36
        /*0022*/ 	.short	(.L_68 - .L_67)
.L_67:
        /*0024*/ 	.word	0x00000008
.L_68:


//--------------------- .nv.info._Z8SortStepPiiii --------------------------
	.section	.nv.info._Z8SortStepPiiii,"",@"SHT_CUDA_INFO"
	.sectionflags	@""
	.align	4


	//----- nvinfo : EIATTR_CUDA_API_VERSION
	.align		4
        /*0000*/ 	.byte	0x04, 0x37
        /*0002*/ 	.short	(.L_70 - .L_69)
.L_69:
        /*0004*/ 	.word	0x00000082


	//----- nvinfo : EIATTR_KPARAM_INFO
	.align		4
.L_70:
        /*0008*/ 	.byte	0x04, 0x17
        /*000a*/ 	.short	(.L_72 - .L_71)
.L_71:
        /*000c*/ 	.word	0x00000000
        /*0010*/ 	.short	0x0003
        /*0012*/ 	.short	0x0010
        /*0014*/ 	.byte	0x00, 0xf0, 0x11, 0x00


	//----- nvinfo : EIATTR_KPARAM_INFO
	.align		4
.L_72:
        /*0018*/ 	.byte	0x04, 0x17
        /*001a*/ 	.short	(.L_74 - .L_73)
.L_73:
        /*001c*/ 	.word	0x00000000
        /*0020*/ 	.short	0x0002
        /*0022*/ 	.short	0x000c
        /*0024*/ 	.byte	0x00, 0xf0, 0x11, 0x00


	//----- nvinfo : EIATTR_KPARAM_INFO
	.align		4
.L_74:
        /*0028*/ 	.byte	0x04, 0x17
        /*002a*/ 	.short	(.L_76 - .L_75)
.L_75:
        /*002c*/ 	.word	0x00000000
        /*0030*/ 	.short	0x0001
        /*0032*/ 	.short	0x0008
        /*0034*/ 	.byte	0x00, 0xf0, 0x11, 0x00


	//----- nvinfo : EIATTR_KPARAM_INFO
	.align		4
.L_76:
        /*0038*/ 	.byte	0x04, 0x17
        /*003a*/ 	.short	(.L_78 - .L_77)
.L_77:
        /*003c*/ 	.word	0x00000000
        /*0040*/ 	.short	0x0000
        /*0042*/ 	.short	0x0000
        /*0044*/ 	.byte	0x00, 0xf5, 0x21, 0x00


	//----- nvinfo : EIATTR_SPARSE_MMA_MASK
	.align		4
.L_78:
        /*0048*/ 	.byte	0x03, 0x50
        /*004a*/ 	.short	0x0000


	//----- nvinfo : EIATTR_MAXREG_COUNT
	.align		4
        /*004c*/ 	.byte	0x03, 0x1b
        /*004e*/ 	.short	0x00ff


	//----- nvinfo : EIATTR_NUM_BARRIERS
	.align		4
        /*0050*/ 	.byte	0x02, 0x4c
        /*0052*/ 	.byte	0x01
	.zero		1


	//----- nvinfo : EIATTR_MERCURY_ISA_VERSION
	.align		4
        /*0054*/ 	.byte	0x03, 0x5f
        /*0056*/ 	.short	0x0101


	//----- nvinfo : EIATTR_VRC_CTA_INIT_COUNT
	.align		4
        /*0058*/ 	.byte	0x02, 0x4a
	.zero		1
	.zero		1


	//----- nvinfo : EIATTR_EXIT_INSTR_OFFSETS
	.align		4
        /*005c*/ 	.byte	0x04, 0x1c
        /*005e*/ 	.short	(.L_80 - .L_79)


	//   ....[0]....
.L_79:
        /*0060*/ 	.word	0x00000080


	//   ....[1]....
        /*0064*/ 	.word	0x000003f0


	//----- nvinfo : EIATTR_CRS_STACK_SIZE
	.align		4
.L_80:
        /*0068*/ 	.byte	0x04, 0x1e
        /*006a*/ 	.short	(.L_82 - .L_81)
.L_81:
        /*006c*/ 	.word	0x00000000


	//----- nvinfo : EIATTR_CBANK_PARAM_SIZE
	.align		4
.L_82:
        /*0070*/ 	.byte	0x03, 0x19
        /*0072*/ 	.short	0x0014


	//----- nvinfo : EIATTR_PARAM_CBANK
	.align		4
        /*0074*/ 	.byte	0x04, 0x0a
        /*0076*/ 	.short	(.L_84 - .L_83)
	.align		4
.L_83:
        /*0078*/ 	.word	index@(.nv.constant0._Z8SortStepPiiii)
        /*007c*/ 	.short	0x0380
        /*007e*/ 	.short	0x0014


	//----- nvinfo : EIATTR_SW_WAR
	.align		4
.L_84:
        /*0080*/ 	.byte	0x04, 0x36
        /*0082*/ 	.short	(.L_86 - .L_85)
.L_85:
        /*0084*/ 	.word	0x00000008
.L_86:


//--------------------- .nv.info._Z12BitonicMergePiib --------------------------
	.section	.nv.info._Z12BitonicMergePiib,"",@"SHT_CUDA_INFO"
	.sectionflags	@""
	.align	4


	//----- nvinfo : EIATTR_CUDA_API_VERSION
	.align		4
        /*0000*/ 	.byte	0x04, 0x37
        /*0002*/ 	.short	(.L_88 - .L_87)
.L_87:
        /*0004*/ 	.word	0x00000082


	//----- nvinfo : EIATTR_KPARAM_INFO
	.align		4
.L_88:
        /*0008*/ 	.byte	0x04, 0x17
        /*000a*/ 	.short	(.L_90 - .L_89)
.L_89:
        /*000c*/ 	.word	0x00000000
        /*0010*/ 	.short	0x0002
        /*0012*/ 	.short	0x000c
        /*0014*/ 	.byte	0x00, 0xf0, 0x05, 0x00


	//----- nvinfo : EIATTR_KPARAM_INFO
	.align		4
.L_90:
        /*0018*/ 	.byte	0x04, 0x17
        /*001a*/ 	.short	(.L_92 - .L_91)
.L_91:
        /*001c*/ 	.word	0x00000000
        /*0020*/ 	.short	0x0001
        /*0022*/ 	.short	0x0008
        /*0024*/ 	.byte	0x00, 0xf0, 0x11, 0x00


	//----- nvinfo : EIATTR_KPARAM_INFO
	.align		4
.L_92:
        /*0028*/ 	.byte	0x04, 0x17
        /*002a*/ 	.short	(.L_94 - .L_93)
.L_93:
        /*002c*/ 	.word	0x00000000
        /*0030*/ 	.short	0x0000
        /*0032*/ 	.short	0x0000
        /*0034*/ 	.byte	0x00, 0xf5, 0x21, 0x00


	//----- nvinfo : EIATTR_SPARSE_MMA_MASK
	.align		4
.L_94:
        /*0038*/ 	.byte	0x03, 0x50
        /*003a*/ 	.short	0x0000


	//----- nvinfo : EIATTR_MAXREG_COUNT
	.align		4
        /*003c*/ 	.byte	0x03, 0x1b
        /*003e*/ 	.short	0x00ff


	//----- nvinfo : EIATTR_NUM_BARRIERS
	.align		4
        /*0040*/ 	.byte	0x02, 0x4c
        /*0042*/ 	.byte	0x01
	.zero		1


	//----- nvinfo : EIATTR_MERCURY_ISA_VERSION
	.align		4
        /*0044*/ 	.byte	0x03, 0x5f
        /*0046*/ 	.short	0x0101


	//----- nvinfo : EIATTR_VRC_CTA_INIT_COUNT
	.align		4
        /*0048*/ 	.byte	0x02, 0x4a
	.zero		1
	.zero		1


	//----- nvinfo : EIATTR_EXIT_INSTR_OFFSETS
	.align		4
        /*004c*/ 	.byte	0x04, 0x1c
        /*004e*/ 	.short	(.L_96 - .L_95)


	//   ....[0]....
.L_95:
        /*0050*/ 	.word	0x00000080


	//   ....[1]....
        /*0054*/ 	.word	0x000000b0


	//   ....[2]....
        /*0058*/ 	.word	0x00000a00


	//----- nvinfo : EIATTR_CRS_STACK_SIZE
	.align		4
.L_96:
        /*005c*/ 	.byte	0x04, 0x1e
        /*005e*/ 	.short	(.L_98 - .L_97)
.L_97:
        /*0060*/ 	.word	0x00000000


	//----- nvinfo : EIATTR_CBANK_PARAM_SIZE
	.align		4
.L_98:
        /*0064*/ 	.byte	0x03, 0x19
        /*0066*/ 	.short	0x000d


	//----- nvinfo : EIATTR_PARAM_CBANK
	.align		4
        /*0068*/ 	.byte	0x04, 0x0a
        /*006a*/ 	.short	(.L_100 - .L_99)
	.align		4
.L_99:
        /*006c*/ 	.word	index@(.nv.constant0._Z12BitonicMergePiib)
        /*0070*/ 	.short	0x0380
        /*0072*/ 	.short	0x000d


	//----- nvinfo : EIATTR_SW_WAR
	.align		4
.L_100:
        /*0074*/ 	.byte	0x04, 0x36
        /*0076*/ 	.short	(.L_102 - .L_101)
.L_101:
        /*0078*/ 	.word	0x00000008
.L_102:


//--------------------- .nv.callgraph             --------------------------
	.section	.nv.callgraph,"",@"SHT_CUDA_CALLGRAPH"
	.align	4
	.sectionentsize	8
	.align		4
        /*0000*/ 	.word	0x00000000
	.align		4
        /*0004*/ 	.word	0xffffffff
	.align		4
        /*0008*/ 	.word	0x00000000
	.align		4
        /*000c*/ 	.word	0xfffffffe
	.align		4
        /*0010*/ 	.word	0x00000000
	.align		4
        /*0014*/ 	.word	0xfffffffd
	.align		4
        /*0018*/ 	.word	0x00000000
	.align		4
        /*001c*/ 	.word	0xfffffffc


//--------------------- .nv.constant4             --------------------------
	.section	.nv.constant4,"a",@progbits
	.align	8
	.align		8
.nv.constant4:
        /*0000*/ 	.dword	_ZN34_INTERNAL_ed33d951_4_k_cu_440207d84cuda3std3__45__cpo5beginE
	.align		8
        /*0008*/ 	.dword	_ZN34_INTERNAL_ed33d951_4_k_cu_440207d84cuda3std3__45__cpo3endE
	.align		8
        /*0010*/ 	.dword	_ZN34_INTERNAL_ed33d951_4_k_cu_440207d84cuda3std3__45__cpo6cbeginE
	.align		8
        /*0018*/ 	.dword	_ZN34_INTERNAL_ed33d951_4_k_cu_440207d84cuda3std3__45__cpo4cendE
	.align		8
        /*0020*/ 	.dword	_ZN34_INTERNAL_ed33d951_4_k_cu_440207d84cuda3std3__45__cpo6rbeginE
	.align		8
        /*0028*/ 	.dword	_ZN34_INTERNAL_ed33d951_4_k_cu_440207d84cuda3std3__45__cpo4rendE
	.align		8
        /*0030*/ 	.dword	_ZN34_INTERNAL_ed33d951_4_k_cu_440207d84cuda3std3__45__cpo7crbeginE
	.align		8
        /*0038*/ 	.dword	_ZN34_INTERNAL_ed33d951_4_k_cu_440207d84cuda3std3__45__cpo5crendE
	.align		8
        /*0040*/ 	.dword	_ZN34_INTERNAL_ed33d951_4_k_cu_440207d84cuda3std3__436_GLOBAL__N__ed33d951_4_k_cu_440207d86ignoreE
	.align		8
        /*0048*/ 	.dword	_ZN34_INTERNAL_ed33d951_4_k_cu_440207d84cuda3std3__419piecewise_constructE
	.align		8
        /*0050*/ 	.dword	_ZN34_INTERNAL_ed33d951_4_k_cu_440207d84cuda3std3__48in_placeE
	.align		8
        /*0058*/ 	.dword	_ZN34_INTERNAL_ed33d951_4_k_cu_440207d84cuda3std3__420unreachable_sentinelE
	.align		8
        /*0060*/ 	.dword	_ZN34_INTERNAL_ed33d951_4_k_cu_440207d84cuda3std3__47nulloptE
	.align		8
        /*0068*/ 	.dword	_ZN34_INTERNAL_ed33d951_4_k_cu_440207d84cuda3std3__48unexpectE
	.align		8
        /*0070*/ 	.dword	_ZN34_INTERNAL_ed33d951_4_k_cu_440207d84cuda3std6ranges3__45__cpo4swapE
	.align		8
        /*0078*/ 	.dword	_ZN34_INTERNAL_ed33d951_4_k_cu_440207d84cuda3std6ranges3__45__cpo9iter_moveE
	.align		8
        /*0080*/ 	.dword	_ZN34_INTERNAL_ed33d951_4_k_cu_440207d84cuda3std6ranges3__45__cpo5beginE
	.align		8
        /*0088*/ 	.dword	_ZN34_INTERNAL_ed33d951_4_k_cu_440207d84cuda3std6ranges3__45__cpo3endE
	.align		8
        /*0090*/ 	.dword	_ZN34_INTERNAL_ed33d951_4_k_cu_440207d84cuda3std6ranges3__45__cpo6cbeginE
	.align		8
        /*0098*/ 	.dword	_ZN34_INTERNAL_ed33d951_4_k_cu_440207d84cuda3std6ranges3__45__cpo4cendE
	.align		8
        /*00a0*/ 	.dword	_ZN34_INTERNAL_ed33d951_4_k_cu_440207d84cuda3std6ranges3__45__cpo7advanceE
	.align		8
        /*00a8*/ 	.dword	_ZN34_INTERNAL_ed33d951_4_k_cu_440207d84cuda3std6ranges3__45__cpo9iter_swapE
	.align		8
        /*00b0*/ 	.dword	_ZN34_INTERNAL_ed33d951_4_k_cu_440207d84cuda3std6ranges3__45__cpo4nextE
	.align		8
        /*00b8*/ 	.dword	_ZN34_INTERNAL_ed33d951_4_k_cu_440207d84cuda3std6ranges3__45__cpo4prevE
	.align		8
        /*00c0*/ 	.dword	_ZN34_INTERNAL_ed33d951_4_k_cu_440207d84cuda3std6ranges3__45__cpo4dataE
	.align		8
        /*00c8*/ 	.dword	_ZN34_INTERNAL_ed33d951_4_k_cu_440207d84cuda3std6ranges3__45__cpo5cdataE
	.align		8
        /*00d0*/ 	.dword	_ZN34_INTERNAL_ed33d951_4_k_cu_440207d84cuda3std6ranges3__45__cpo4sizeE
	.align		8
        /*00d8*/ 	.dword	_ZN34_INTERNAL_ed33d951_4_k_cu_440207d84cuda3std6ranges3__45__cpo5ssizeE
	.align		8
        /*00e0*/ 	.dword	_ZN34_INTERNAL_ed33d951_4_k_cu_440207d84cuda3std6ranges3__45__cpo8distanceE
	.align		8
        /*00e8*/ 	.dword	_ZN34_INTERNAL_ed33d951_4_k_cu_440207d86thrust24THRUST_300001_SM_1000_NS8cuda_cub3parE
	.align		8
        /*00f0*/ 	.dword	_ZN34_INTERNAL_ed33d951_4_k_cu_440207d86thrust24THRUST_300001_SM_1000_NS8cuda_cub10par_nosyncE
	.align		8
        /*00f8*/ 	.dword	_ZN34_INTERNAL_ed33d951_4_k_cu_440207d86thrust24THRUST_300001_SM_1000_NS6system6detail10sequential3seqE
	.align		8
        /*0100*/ 	.dword	_ZN34_INTERNAL_ed33d951_4_k_cu_440207d86thrust24THRUST_300001_SM_1000_NS6system3cpp3parE
	.align		8
        /*0108*/ 	.dword	_ZN34_INTERNAL_ed33d951_4_k_cu_440207d86thrust24THRUST_300001_SM_1000_NS12placeholders2_1E
	.align		8
        /*0110*/ 	.dword	_ZN34_INTERNAL_ed33d951_4_k_cu_440207d86thrust24THRUST_300001_SM_1000_NS12placeholders2_2E
	.align		8
        /*0118*/ 	.dword	_ZN34_INTERNAL_ed33d951_4_k_cu_440207d86thrust24THRUST_300001_SM_1000_NS12placeholders2_3E
	.align		8
        /*0120*/ 	.dword	_ZN34_INTERNAL_ed33d951_4_k_cu_440207d86thrust24THRUST_300001_SM_1000_NS12placeholders2_4E
	.align		8
        /*0128*/ 	.dword	_ZN34_INTERNAL_ed33d951_4_k_cu_440207d86thrust24THRUST_300001_SM_1000_NS12placeholders2_5E
	.align		8
        /*0130*/ 	.dword	_ZN34_INTERNAL_ed33d951_4_k_cu_440207d86thrust24THRUST_300001_SM_1000_NS12placeholders2_6E
	.align		8
        /*0138*/ 	.dword	_ZN34_INTERNAL_ed33d951_4_k_cu_440207d86thrust24THRUST_300001_SM_1000_NS12placeholders2_7E
	.align		8
        /*0140*/ 	.dword	_ZN34_INTERNAL_ed33d951_4_k_cu_440207d86thrust24THRUST_300001_SM_1000_NS12placeholders2_8E
	.align		8
        /*0148*/ 	.dword	_ZN34_INTERNAL_ed33d951_4_k_cu_440207d86thrust24THRUST_300001_SM_1000_NS12placeholders2_9E
	.align		8
        /*0150*/ 	.dword	_ZN34_INTERNAL_ed33d951_4_k_cu_440207d86thrust24THRUST_300001_SM_1000_NS12placeholders3_10E
	.align		8
        /*0158*/ 	.dword	_ZN34_INTERNAL_ed33d951_4_k_cu_440207d86thrust24THRUST_300001_SM_1000_NS3seqE
	.align		8
        /*0160*/ 	.dword	_ZN34_INTERNAL_ed33d951_4_k_cu_440207d86thrust24THRUST_300001_SM_1000_NS6deviceE


//--------------------- .text._ZN3cub18CUB_300001_SM_10006detail11EmptyKernelIvEEvv --------------------------
	.section	.text._ZN3cub18CUB_300001_SM_10006detail11EmptyKernelIvEEvv,"ax",@progbits
	.align	128
        .global         _ZN3cub18CUB_300001_SM_10006detail11EmptyKernelIvEEvv
        .type           _ZN3cub18CUB_300001_SM_10006detail11EmptyKernelIvEEvv,@function
        .size           _ZN3cub18CUB_300001_SM_10006detail11EmptyKernelIvEEvv,(.L_x_30 - _ZN3cub18CUB_300001_SM_10006detail11EmptyKernelIvEEvv)
        .other          _ZN3cub18CUB_300001_SM_10006detail11EmptyKernelIvEEvv,@"STO_CUDA_ENTRY STV_DEFAULT"
_ZN3cub18CUB_300001_SM_10006detail11EmptyKernelIvEEvv:
.text._ZN3cub18CUB_300001_SM_10006detail11EmptyKernelIvEEvv:
[----:B------:R-:W-:Y:S01]  /*0000*/  LDC R1, c[0x0][0x37c] ;  /* 0x0000df00ff017b82 */ /* 0x000fe20000000800 */
[----:B------:R-:W-:Y:S05]  /*0010*/  EXIT ;  /* 0x000000000000794d */ /* 0x000fea0003800000 */
.L_x_0:
[----:B------:R-:W-:-:S00]  /*0020*/  BRA `(.L_x_0) ;  /* 0xfffffffc00fc7947 */ /* 0x000fc0000383ffff */
[----:B------:R-:W-:-:S00]  /*0030*/  NOP ;  /* 0x0000000000007918 */ /* 0x000fc00000000000 */
        /* <DEDUP_REMOVED lines=12> */
.L_x_30:


//--------------------- .text._Z8SortStepPiiii    --------------------------
	.section	.text._Z8SortStepPiiii,"ax",@progbits
	.align	128
        .global         _Z8SortStepPiiii
        .type           _Z8SortStepPiiii,@function
        .size           _Z8SortStepPiiii,(.L_x_31 - _Z8SortStepPiiii)
        .other          _Z8SortStepPiiii,@"STO_CUDA_ENTRY STV_DEFAULT"
_Z8SortStepPiiii:
.text._Z8SortStepPiiii:
[----:B------:R-:W-:Y:S01]  /*0000*/  LDC R1, c[0x0][0x37c] ;  /* 0x0000df00ff017b82 */ /* 0x000fe20000000800 */
[----:B------:R-:W0:Y:S07]  /*0010*/  S2R R6, SR_TID.X ;  /* 0x0000000000067919 */ /* 0x000e2e0000002100 */
[----:B------:R-:W1:Y:S08]  /*0020*/  S2UR UR4, SR_CTAID.X ;  /* 0x00000000000479c3 */ /* 0x000e700000002500 */
[----:B------:R-:W2:Y:S01]  /*0030*/  LDC R3, c[0x0][0x390] ;  /* 0x0000e400ff037b82 */ /* 0x000ea20000000800 */
[----:B-1----:R-:W-:-:S06]  /*0040*/  USHF.L.U32 UR4, UR4, 0xa, URZ ;  /* 0x0000000a04047899 */ /* 0x002fcc00080006ff */
[----:B0-----:R-:W-:-:S04]  /*0050*/  LOP3.LUT R0, R6, UR4, RZ, 0xfc, !PT ;  /* 0x0000000406007c12 */ /* 0x001fc8000f8efcff */
[----:B--2---:R-:W-:-:S04]  /*0060*/  ISETP.GE.U32.AND P0, PT, R0, R3, PT ;  /* 0x000000030000720c */ /* 0x004fc80003f06070 */
[----:B------:R-:W-:-:S13]  /*0070*/  ISETP.LE.OR P0, PT, R3, UR4, P0 ;  /* 0x0000000403007c0c */ /* 0x000fda0008703670 */
[----:B------:R-:W-:Y:S05]  /*0080*/  @P0 EXIT ;  /* 0x000000000000094d */ /* 0x000fea0003800000 */
[----:B------:R-:W0:Y:S01]  /*0090*/  S2UR UR6, SR_CgaCtaId ;  /* 0x00000000000679c3 */ /* 0x000e220000008800 */
[----:B------:R-:W-:Y:S01]  /*00a0*/  UMOV UR5, 0x400 ;  /* 0x0000040000057882 */ /* 0x000fe20000000000 */
[----:B------:R-:W1:Y:S01]  /*00b0*/  LDCU UR7, c[0x0][0x370] ;  /* 0x00006e00ff0777ac */ /* 0x000e620008000800 */
[----:B------:R-:W2:Y:S01]  /*00c0*/  LDCU.64 UR8, c[0x0][0x358] ;  /* 0x00006b00ff0877ac */ /* 0x000ea20008000a00 */
[----:B0-----:R-:W-:-:S06]  /*00d0*/  ULEA UR5, UR6, UR5, 0x18 ;  /* 0x0000000506057291 */ /* 0x001fcc000f8ec0ff */
[----:B-12---:R-:W-:-:S07]  /*00e0*/  LEA R4, R6, UR5, 0x2 ;  /* 0x0000000506047c11 */ /* 0x006fce000f8e10ff */
.L_x_6:
[----:B------:R-:W0:Y:S02]  /*00f0*/  LDC.64 R2, c[0x0][0x380] ;  /* 0x0000e000ff027b82 */ /* 0x000e240000000a00 */
[----:B0-----:R-:W-:-:S06]  /*0100*/  IMAD.WIDE.U32 R2, R0, 0x4, R2 ;  /* 0x0000000400027825 */ /* 0x001fcc00078e0002 */
[----:B------:R-:W0:Y:S01]  /*0110*/  LDC R0, c[0x0][0x38c] ;  /* 0x0000e300ff007b82 */ /* 0x000e220000000800 */
[----:B------:R-:W2:Y:S01]  /*0120*/  LDG.E R5, desc[UR8][R2.64] ;  /* 0x0000000802057981 */ /* 0x000ea2000c1e1900 */
[----:B------:R-:W-:Y:S05]  /*0130*/  WARPSYNC.ALL ;  /* 0x0000000000007948 */ /* 0x000fea0003800000 */
[----:B0-----:R-:W-:Y:S01]  /*0140*/  ISETP.GE.AND P0, PT, R0, 0x2, PT ;  /* 0x000000020000780c */ /* 0x001fe20003f06270 */
[----:B--2---:R0:W-:Y:S01]  /*0150*/  STS [R4], R5 ;  /* 0x0000000504007388 */ /* 0x0041e20000000800 */
[----:B------:R-:W-:Y:S11]  /*0160*/  BAR.SYNC.DEFER_BLOCKING 0x0 ;  /* 0x0000000000007b1d */ /* 0x000ff60000010000 */
[----:B------:R-:W-:Y:S05]  /*0170*/  @!P0 BRA `(.L_x_1) ;  /* 0x00000000007c8947 */ /* 0x000fea0003800000 */
[----:B------:R-:W1:Y:S01]  /*0180*/  LDCU UR6, c[0x0][0x38c] ;  /* 0x00007180ff0677ac */ /* 0x000e620008000800 */
[----:B------:R-:W2:Y:S01]  /*0190*/  LDCU UR10, c[0x0][0x38c] ;  /* 0x00007180ff0a77ac */ /* 0x000ea20008000800 */
[----:B-1----:R-:W-:-:S07]  /*01a0*/  IMAD.U32 R0, RZ, RZ, UR6 ;  /* 0x00000006ff007e24 */ /* 0x002fce000f8e00ff */
.L_x_5:
[--C-:B01----:R-:W-:Y:S01]  /*01b0*/  SHF.R.U32.HI R5, RZ, 0x1, R0.reuse ;  /* 0x00000001ff057819 */ /* 0x103fe20000011600 */
[----:B------:R-:W-:Y:S01]  /*01c0*/  BSSY.RECONVERGENT B0, `(.L_x_2) ;  /* 0x0000017000007945 */ /* 0x000fe20003800200 */
[----:B------:R-:W-:Y:S02]  /*01d0*/  IMAD.MOV.U32 R7, RZ, RZ, R0 ;  /* 0x000000ffff077224 */ /* 0x000fe400078e0000 */
[----:B------:R-:W-:-:S04]  /*01e0*/  LOP3.LUT R9, R5, R6, RZ, 0x3c, !PT ;  /* 0x0000000605097212 */ /* 0x000fc800078e3cff */
[----:B------:R-:W-:-:S04]  /*01f0*/  ISETP.GT.U32.AND P0, PT, R9, R6, PT ;  /* 0x000000060900720c */ /* 0x000fc80003f04070 */
[----:B------:R-:W-:Y:S01]  /*0200*/  ISETP.GT.U32.OR P0, PT, R0, 0x7ff, !P0 ;  /* 0x000007ff0000780c */ /* 0x000fe20004704470 */
[----:B------:R-:W-:-:S12]  /*0210*/  IMAD.MOV.U32 R0, RZ, RZ, R5 ;  /* 0x000000ffff007224 */ /* 0x000fd800078e0005 */
[----:B------:R-:W-:Y:S05]  /*0220*/  @P0 BRA `(.L_x_3) ;  /* 0x0000000000400947 */ /* 0x000fea0003800000 */
[----:B--2---:R-:W-:-:S13]  /*0230*/  LOP3.LUT P0, RZ, R6, UR10, RZ, 0xc0, !PT ;  /* 0x0000000a06ff7c12 */ /* 0x004fda000f80c0ff */
[----:B------:R-:W-:Y:S05]  /*0240*/  @!P0 BRA `(.L_x_4) ;  /* 0x0000000000208947 */ /* 0x000fea0003800000 */
[----:B------:R-:W-:Y:S01]  /*0250*/  LEA R8, R9, UR5, 0x2 ;  /* 0x0000000509087c11 */ /* 0x000fe2000f8e10ff */
[----:B------:R-:W-:Y:S04]  /*0260*/  LDS R5, [R4] ;  /* 0x0000000004057984 */ /* 0x000fe80000000800 */
[----:B------:R-:W0:Y:S02]  /*0270*/  LDS R9, [R8] ;  /* 0x0000000008097984 */ /* 0x000e240000000800 */
[----:B0-----:R-:W-:-:S13]  /*0280*/  ISETP.GE.AND P0, PT, R5, R9, PT ;  /* 0x000000090500720c */ /* 0x001fda0003f06270 */
[----:B------:R-:W-:Y:S05]  /*0290*/  @P0 BRA `(.L_x_3) ;  /* 0x0000000000240947 */ /* 0x000fea0003800000 */
[----:B------:R1:W-:Y:S04]  /*02a0*/  STS [R4], R9 ;  /* 0x0000000904007388 */ /* 0x0003e80000000800 */
[----:B------:R1:W-:Y:S01]  /*02b0*/  STS [R8], R5 ;  /* 0x0000000508007388 */ /* 0x0003e20000000800 */
[----:B------:R-:W-:Y:S05]  /*02c0*/  BRA `(.L_x_3) ;  /* 0x0000000000187947 */ /* 0x000fea0003800000 */
.L_x_4:
[----:B------:R-:W-:Y:S01]  /*02d0*/  LEA R10, R9, UR5, 0x2 ;  /* 0x00000005090a7c11 */ /* 0x000fe2000f8e10ff */
[----:B------:R-:W-:Y:S04]  /*02e0*/  LDS R5, [R4] ;  /* 0x0000000004057984 */ /* 0x000fe80000000800 */
[----:B------:R-:W0:Y:S02]  /*02f0*/  LDS R8, [R10] ;  /* 0x000000000a087984 */ /* 0x000e240000000800 */
[----:B0-----:R-:W-:-:S13]  /*0300*/  ISETP.GT.AND P0, PT, R5, R8, PT ;  /* 0x000000080500720c */ /* 0x001fda0003f04270 */
[----:B------:R0:W-:Y:S04]  /*0310*/  @P0 STS [R4], R8 ;  /* 0x0000000804000388 */ /* 0x0001e80000000800 */
[----:B------:R0:W-:Y:S02]  /*0320*/  @P0 STS [R10], R5 ;  /* 0x000000050a000388 */ /* 0x0001e40000000800 */
.L_x_3:
[----:B--2---:R-:W-:Y:S05]  /*0330*/  BSYNC.RECONVERGENT B0 ;  /* 0x0000000000007941 */ /* 0x004fea0003800200 */
.L_x_2:
[----:B------:R-:W-:Y:S01]  /*0340*/  BAR.SYNC.DEFER_BLOCKING 0x0 ;  /* 0x0000000000007b1d */ /* 0x000fe20000010000 */
[----:B------:R-:W-:-:S13]  /*0350*/  ISETP.GT.U32.AND P0, PT, R7, 0x3, PT ;  /* 0x000000030700780c */ /* 0x000fda0003f04070 */
[----:B------:R-:W-:Y:S05]  /*0360*/  @P0 BRA `(.L_x_5) ;  /* 0xfffffffc00900947 */ /* 0x000fea000383ffff */
.L_x_1:
[----:B01----:R-:W0:Y:S01]  /*0370*/  LDS R5, [R4] ;  /* 0x0000000004057984 */ /* 0x003e220000000800 */
[----:B------:R-:W1:Y:S01]  /*0380*/  LDC R7, c[0x0][0x390] ;  /* 0x0000e400ff077b82 */ /* 0x000e620000000800 */
[----:B------:R-:W-:-:S06]  /*0390*/  ULEA UR4, UR7, UR4, 0xa ;  /* 0x0000000407047291 */ /* 0x000fcc000f8e50ff */
[----:B------:R-:W-:Y:S01]  /*03a0*/  VIADD R0, R6, UR4 ;  /* 0x0000000406007c36 */ /* 0x000fe20008000000 */
[----:B-1----:R-:W-:-:S04]  /*03b0*/  ISETP.GT.AND P1, PT, R7, UR4, PT ;  /* 0x0000000407007c0c */ /* 0x002fc8000bf24270 */
[----:B------:R-:W-:Y:S01]  /*03c0*/  ISETP.GE.U32.AND P0, PT, R0, R7, PT ;  /* 0x000000070000720c */ /* 0x000fe20003f06070 */
[----:B0-----:R0:W-:-:S12]  /*03d0*/  STG.E desc[UR8][R2.64], R5 ;  /* 0x0000000502007986 */ /* 0x0011d8000c101908 */
[----:B0-----:R-:W-:Y:S05]  /*03e0*/  @!P0 BRA P1, `(.L_x_6) ;  /* 0xfffffffc00408947 */ /* 0x001fea000083ffff */
[----:B------:R-:W-:Y:S05]  /*03f0*/  EXIT ;  /* 0x000000000000794d */ /* 0x000fea0003800000 */
.L_x_7:
        /* <DEDUP_REMOVED lines=16> */
.L_x_31:


//--------------------- .text._Z12BitonicMergePiib --------------------------
	.section	.text._Z12BitonicMergePiib,"ax",@progbits
	.align	128
        .global         _Z12BitonicMergePiib
        .type           _Z12BitonicMergePiib,@function
        .size           _Z12BitonicMergePiib,(.L_x_32 - _Z12BitonicMergePiib)
        .other          _Z12BitonicMergePiib,@"STO_CUDA_ENTRY STV_DEFAULT"
_Z12BitonicMergePiib:
.text._Z12BitonicMergePiib:
[----:B------:R-:W-:Y:S01]  /*0000*/  LDC R1, c[0x0][0x37c] ;  /* 0x0000df00ff017b82 */ /* 0x000fe20000000800 */
[----:B------:R-:W0:Y:S07]  /*0010*/  S2R R0, SR_TID.X ;  /* 0x0000000000007919 */ /* 0x000e2e0000002100 */
[----:B------:R-:W1:Y:S01]  /*0020*/  S2UR UR4, SR_CTAID.X ;  /* 0x00000000000479c3 */ /* 0x000e620000002500 */
[----:B------:R-:W2:Y:S01]  /*0030*/  LDCU UR5, c[0x0][0x388] ;  /* 0x00007100ff0577ac */ /* 0x000ea20008000800 */
[----:B-1----:R-:W-:-:S06]  /*0040*/  USHF.L.U32 UR4, UR4, 0xa, URZ ;  /* 0x0000000a04047899 */ /* 0x002fcc00080006ff */
[----:B------:R-:W-:Y:S01]  /*0050*/  IMAD.U32 R7, RZ, RZ, UR4 ;  /* 0x00000004ff077e24 */ /* 0x000fe2000f8e00ff */
[----:B0-----:R-:W-:-:S04]  /*0060*/  LOP3.LUT R2, R0, UR4, RZ, 0xfc, !PT ;  /* 0x0000000400027c12 */ /* 0x001fc8000f8efcff */
[----:B--2---:R-:W-:-:S13]  /*0070*/  ISETP.GE.U32.AND P0, PT, R2, UR5, PT ;  /* 0x0000000502007c0c */ /* 0x004fda000bf06070 */
[----:B------:R-:W-:Y:S05]  /*0080*/  @P0 EXIT ;  /* 0x000000000000094d */ /* 0x000fea0003800000 */
[----:B------:R-:W-:-:S04]  /*0090*/  VIMNMX R2, PT, PT, R2, R7, !PT ;  /* 0x0000000702027248 */ /* 0x000fc80007fe0100 */
[----:B------:R-:W-:-:S13]  /*00a0*/  ISETP.GE.AND P0, PT, R2, UR5, PT ;  /* 0x0000000502007c0c */ /* 0x000fda000bf06270 */
[----:B------:R-:W-:Y:S05]  /*00b0*/  @P0 EXIT ;  /* 0x000000000000094d */ /* 0x000fea0003800000 */
[C---:B------:R-:W-:Y:S01]  /*00c0*/  LOP3.LUT R9, R0.reuse, 0x200, RZ, 0x3c, !PT ;  /* 0x0000020000097812 */ /* 0x040fe200078e3cff */
[----:B------:R-:W0:Y:S01]  /*00d0*/  S2UR UR5, SR_CgaCtaId ;  /* 0x00000000000579c3 */ /* 0x000e220000008800 */
[C---:B------:R-:W-:Y:S01]  /*00e0*/  LOP3.LUT R11, R0.reuse, 0x100, RZ, 0x3c, !PT ;  /* 0x00000100000b7812 */ /* 0x040fe200078e3cff */
[C---:B------:R-:W-:Y:S01]  /*00f0*/  IMAD.SHL.U32 R6, R0.reuse, 0x4, RZ ;  /* 0x0000000400067824 */ /* 0x040fe200078e00ff */
[C---:B------:R-:W-:Y:S01]  /*0100*/  LOP3.LUT R13, R0.reuse, 0x80, RZ, 0x3c, !PT ;  /* 0x00000080000d7812 */ /* 0x040fe200078e3cff */
[----:B------:R-:W-:Y:S01]  /*0110*/  UMOV UR4, 0x400 ;  /* 0x0000040000047882 */ /* 0x000fe20000000000 */
[-C--:B------:R-:W-:Y:S01]  /*0120*/  ISETP.GT.U32.AND P0, PT, R9, R0.reuse, PT ;  /* 0x000000000900720c */ /* 0x080fe20003f04070 */
[----:B------:R-:W1:Y:S01]  /*0130*/  LDCU.64 UR6, c[0x0][0x358] ;  /* 0x00006b00ff0677ac */ /* 0x000e620008000a00 */
[----:B------:R-:W-:Y:S01]  /*0140*/  LOP3.LUT R15, R0, 0x40, RZ, 0x3c, !PT ;  /* 0x00000040000f7812 */ /* 0x000fe200078e3cff */
[----:B------:R-:W2:Y:S01]  /*0150*/  LDC R8, c[0x0][0x370] ;  /* 0x0000dc00ff087b82 */ /* 0x000ea20000000800 */
[-C--:B------:R-:W-:Y:S01]  /*0160*/  ISETP.GT.U32.AND P2, PT, R11, R0.reuse, PT ;  /* 0x000000000b00720c */ /* 0x080fe20003f44070 */
[----:B------:R-:W3:Y:S01]  /*0170*/  LDCU UR8, c[0x0][0x388] ;  /* 0x00007100ff0877ac */ /* 0x000ee20008000800 */
[----:B------:R-:W-:-:S02]  /*0180*/  ISETP.GT.U32.AND P1, PT, R13, R0, PT ;  /* 0x000000000d00720c */ /* 0x000fc40003f24070 */
[----:B------:R-:W-:Y:S02]  /*0190*/  P2R R2, PR, RZ, 0x1 ;  /* 0x00000001ff027803 */ /* 0x000fe40000000000 */
[-C--:B------:R-:W-:Y:S02]  /*01a0*/  ISETP.GT.U32.AND P0, PT, R15, R0.reuse, PT ;  /* 0x000000000f00720c */ /* 0x080fe40003f04070 */
[----:B------:R-:W-:Y:S02]  /*01b0*/  P2R R2, PR, RZ, 0x4 ;  /* 0x00000004ff027803 */ /* 0x000fe40000000000 */
[----:B------:R-:W-:Y:S02]  /*01c0*/  P2R R2, PR, RZ, 0x2 ;  /* 0x00000002ff027803 */ /* 0x000fe40000000000 */
[----:B------:R-:W-:Y:S02]  /*01d0*/  LOP3.LUT R3, R0, 0x20, RZ, 0x3c, !PT ;  /* 0x0000002000037812 */ /* 0x000fe400078e3cff */
[----:B------:R-:W-:Y:S01]  /*01e0*/  P2R R2, PR, RZ, 0x1 ;  /* 0x00000001ff027803 */ /* 0x000fe20000000000 */
[----:B0-----:R-:W-:Y:S01]  /*01f0*/  ULEA UR4, UR5, UR4, 0x18 ;  /* 0x0000000405047291 */ /* 0x001fe2000f8ec0ff */
[----:B------:R-:W-:-:S02]  /*0200*/  ISETP.GT.U32.AND P0, PT, R3, R0, PT ;  /* 0x000000000300720c */ /* 0x000fc40003f04070 */
[C---:B------:R-:W-:Y:S02]  /*0210*/  LOP3.LUT R5, R0.reuse, 0x10, RZ, 0x3c, !PT ;  /* 0x0000001000057812 */ /* 0x040fe400078e3cff */
[----:B------:R-:W0:Y:S01]  /*0220*/  LDC.64 R2, c[0x0][0x380] ;  /* 0x0000e000ff027b82 */ /* 0x000e220000000a00 */
[C---:B------:R-:W-:Y:S02]  /*0230*/  LOP3.LUT R17, R0.reuse, 0x8, RZ, 0x3c, !PT ;  /* 0x0000000800117812 */ /* 0x040fe400078e3cff */
[----:B------:R-:W-:Y:S02]  /*0240*/  ISETP.GT.U32.AND P1, PT, R5, R0, PT ;  /* 0x000000000500720c */ /* 0x000fe40003f24070 */
[C---:B------:R-:W-:Y:S02]  /*0250*/  LOP3.LUT R5, R0.reuse, 0x4, RZ, 0x3c, !PT ;  /* 0x0000000400057812 */ /* 0x040fe400078e3cff */
[C---:B------:R-:W-:Y:S02]  /*0260*/  LOP3.LUT R23, R0.reuse, 0x2, RZ, 0x3c, !PT ;  /* 0x0000000200177812 */ /* 0x040fe400078e3cff */
[----:B------:R-:W-:-:S02]  /*0270*/  LOP3.LUT R25, R0, 0x1, RZ, 0x3c, !PT ;  /* 0x0000000100197812 */ /* 0x000fc400078e3cff */
[----:B------:R-:W-:Y:S02]  /*0280*/  ISETP.GT.U32.AND P2, PT, R17, R0, PT ;  /* 0x000000001100720c */ /* 0x000fe40003f44070 */
[C---:B------:R-:W-:Y:S02]  /*0290*/  LOP3.LUT R10, R6.reuse, 0x800, RZ, 0x3c, !PT ;  /* 0x00000800060a7812 */ /* 0x040fe400078e3cff */
[C---:B------:R-:W-:Y:S02]  /*02a0*/  LOP3.LUT R12, R6.reuse, 0x400, RZ, 0x3c, !PT ;  /* 0x00000400060c7812 */ /* 0x040fe400078e3cff */
[C---:B------:R-:W-:Y:S02]  /*02b0*/  LOP3.LUT R14, R6.reuse, 0x200, RZ, 0x3c, !PT ;  /* 0x00000200060e7812 */ /* 0x040fe400078e3cff */
[C---:B------:R-:W-:Y:S02]  /*02c0*/  LOP3.LUT R16, R6.reuse, 0x100, RZ, 0x3c, !PT ;  /* 0x0000010006107812 */ /* 0x040fe400078e3cff */
[----:B------:R-:W-:-:S02]  /*02d0*/  LOP3.LUT R17, R6, 0x80, RZ, 0x3c, !PT ;  /* 0x0000008006117812 */ /* 0x000fc400078e3cff */
[C---:B------:R-:W-:Y:S02]  /*02e0*/  LOP3.LUT R18, R6.reuse, 0x40, RZ, 0x3c, !PT ;  /* 0x0000004006127812 */ /* 0x040fe400078e3cff */
[C---:B------:R-:W-:Y:S02]  /*02f0*/  LOP3.LUT R19, R6.reuse, 0x20, RZ, 0x3c, !PT ;  /* 0x0000002006137812 */ /* 0x040fe400078e3cff */
[C---:B------:R-:W-:Y:S02]  /*0300*/  LOP3.LUT R20, R6.reuse, 0x10, RZ, 0x3c, !PT ;  /* 0x0000001006147812 */ /* 0x040fe400078e3cff */
[C---:B------:R-:W-:Y:S02]  /*0310*/  LOP3.LUT R21, R6.reuse, 0x8, RZ, 0x3c, !PT ;  /* 0x0000000806157812 */ /* 0x040fe400078e3cff */
[----:B------:R-:W-:Y:S02]  /*0320*/  LOP3.LUT R22, R6, 0x4, RZ, 0x3c, !PT ;  /* 0x0000000406167812 */ /* 0x000fe400078e3cff */
[----:B------:R-:W-:-:S02]  /*0330*/  ISETP.GT.U32.AND P3, PT, R5, R0, PT ;  /* 0x000000000500720c */ /* 0x000fc40003f64070 */
[-C--:B------:R-:W-:Y:S02]  /*0340*/  ISETP.GT.U32.AND P4, PT, R23, R0.reuse, PT ;  /* 0x000000001700720c */ /* 0x080fe40003f84070 */
[----:B-123--:R-:W-:-:S13]  /*0350*/  ISETP.GT.U32.AND P5, PT, R25, R0, PT ;  /* 0x000000001900720c */ /* 0x00efda0003fa4070 */
.L_x_28:
[----:B-1----:R-:W-:-:S04]  /*0360*/  IMAD.IADD R5, R0, 0x1, R7 ;  /* 0x0000000100057824 */ /* 0x002fc800078e0207 */
[----:B0-----:R-:W-:-:S05]  /*0370*/  IMAD.WIDE.U32 R4, R5, 0x4, R2 ;  /* 0x0000000405047825 */ /* 0x001fca00078e0002 */
[----:B------:R-:W2:Y:S01]  /*0380*/  LDG.E R23, desc[UR6][R4.64] ;  /* 0x0000000604177981 */ /* 0x000ea2000c1e1900 */
[----:B------:R-:W-:Y:S01]  /*0390*/  ISETP.GT.U32.AND P6, PT, R9, R0, PT ;  /* 0x000000000900720c */ /* 0x000fe20003fc4070 */
[----:B------:R-:W-:Y:S05]  /*03a0*/  WARPSYNC.ALL ;  /* 0x0000000000007948 */ /* 0x000fea0003800000 */
[----:B------:R-:W-:Y:S01]  /*03b0*/  BSSY.RECONVERGENT B0, `(.L_x_8) ;  /* 0x0000009000007945 */ /* 0x000fe20003800200 */
[----:B--2---:R0:W-:Y:S01]  /*03c0*/  STS [R6+UR4], R23 ;  /* 0x0000001706007988 */ /* 0x0041e20008000804 */
[----:B------:R-:W-:Y:S06]  /*03d0*/  BAR.SYNC.DEFER_BLOCKING 0x0 ;  /* 0x0000000000007b1d */ /* 0x000fec0000010000 */
[----:B------:R-:W-:Y:S05]  /*03e0*/  @!P6 BRA `(.L_x_9) ;  /* 0x000000000014e947 */ /* 0x000fea0003800000 */
[----:B0-----:R-:W-:Y:S04]  /*03f0*/  LDS R23, [R6+UR4] ;  /* 0x0000000406177984 */ /* 0x001fe80008000800 */
[----:B------:R-:W0:Y:S02]  /*0400*/  LDS R24, [R10+UR4] ;  /* 0x000000040a187984 */ /* 0x000e240008000800 */
[----:B0-----:R-:W-:-:S13]  /*0410*/  ISETP.GT.AND P6, PT, R23, R24, PT ;  /* 0x000000181700720c */ /* 0x001fda0003fc4270 */
[----:B------:R1:W-:Y:S04]  /*0420*/  @P6 STS [R6+UR4], R24 ;  /* 0x0000001806006988 */ /* 0x0003e80008000804 */
[----:B------:R1:W-:Y:S02]  /*0430*/  @P6 STS [R10+UR4], R23 ;  /* 0x000000170a006988 */ /* 0x0003e40008000804 */
.L_x_9:
[----:B------:R-:W-:Y:S05]  /*0440*/  BSYNC.RECONVERGENT B0 ;  /* 0x0000000000007941 */ /* 0x000fea0003800200 */
.L_x_8:
[----:B------:R-:W-:Y:S01]  /*0450*/  BAR.SYNC.DEFER_BLOCKING 0x0 ;  /* 0x0000000000007b1d */ /* 0x000fe20000010000 */
[----:B------:R-:W-:-:S05]  /*0460*/  ISETP.GT.U32.AND P6, PT, R11, R0, PT ;  /* 0x000000000b00720c */ /* 0x000fca0003fc4070 */
[----:B------:R-:W-:Y:S08]  /*0470*/  BSSY.RECONVERGENT B0, `(.L_x_10) ;  /* 0x0000007000007945 */ /* 0x000ff00003800200 */
[----:B------:R-:W-:Y:S05]  /*0480*/  @!P6 BRA `(.L_x_11) ;  /* 0x000000000014e947 */ /* 0x000fea0003800000 */
[----:B01----:R-:W-:Y:S04]  /*0490*/  LDS R23, [R6+UR4] ;  /* 0x0000000406177984 */ /* 0x003fe80008000800 */
[----:B------:R-:W0:Y:S02]  /*04a0*/  LDS R24, [R12+UR4] ;  /* 0x000000040c187984 */ /* 0x000e240008000800 */
[----:B0-----:R-:W-:-:S13]  /*04b0*/  ISETP.GT.AND P6, PT, R23, R24, PT ;  /* 0x000000181700720c */ /* 0x001fda0003fc4270 */
[----:B------:R2:W-:Y:S04]  /*04c0*/  @P6 STS [R6+UR4], R24 ;  /* 0x0000001806006988 */ /* 0x0005e80008000804 */
[----:B------:R2:W-:Y:S02]  /*04d0*/  @P6 STS [R12+UR4], R23 ;  /* 0x000000170c006988 */ /* 0x0005e40008000804 */
.L_x_11:
[----:B------:R-:W-:Y:S05]  /*04e0*/  BSYNC.RECONVERGENT B0 ;  /* 0x0000000000007941 */ /* 0x000fea0003800200 */
.L_x_10:
[----:B------:R-:W-:Y:S01]  /*04f0*/  BAR.SYNC.DEFER_BLOCKING 0x0 ;  /* 0x0000000000007b1d */ /* 0x000fe20000010000 */
[----:B------:R-:W-:-:S05]  /*0500*/  ISETP.GT.U32.AND P6, PT, R13, R0, PT ;  /* 0x000000000d00720c */ /* 0x000fca0003fc4070 */
[----:B------:R-:W-:Y:S08]  /*0510*/  BSSY.RECONVERGENT B0, `(.L_x_12) ;  /* 0x0000007000007945 */ /* 0x000ff00003800200 */
[----:B------:R-:W-:Y:S05]  /*0520*/  @!P6 BRA `(.L_x_13) ;  /* 0x000000000014e947 */ /* 0x000fea0003800000 */
[----:B012---:R-:W-:Y:S04]  /*0530*/  LDS R23, [R6+UR4] ;  /* 0x0000000406177984 */ /* 0x007fe80008000800 */
[----:B------:R-:W0:Y:S02]  /*0540*/  LDS R24, [R14+UR4] ;  /* 0x000000040e187984 */ /* 0x000e240008000800 */
[----:B0-----:R-:W-:-:S13]  /*0550*/  ISETP.GT.AND P6, PT, R23, R24, PT ;  /* 0x000000181700720c */ /* 0x001fda0003fc4270 */
[----:B------:R3:W-:Y:S04]  /*0560*/  @P6 STS [R6+UR4], R24 ;  /* 0x0000001806006988 */ /* 0x0007e80008000804 */
[----:B------:R3:W-:Y:S02]  /*0570*/  @P6 STS [R14+UR4], R23 ;  /* 0x000000170e006988 */ /* 0x0007e40008000804 */
.L_x_13:
[----:B------:R-:W-:Y:S05]  /*0580*/  BSYNC.RECONVERGENT B0 ;  /* 0x0000000000007941 */ /* 0x000fea0003800200 */
.L_x_12:
[----:B------:R-:W-:Y:S01]  /*0590*/  BAR.SYNC.DEFER_BLOCKING 0x0 ;  /* 0x0000000000007b1d */ /* 0x000fe20000010000 */
[----:B------:R-:W-:-:S05]  /*05a0*/  ISETP.GT.U32.AND P6, PT, R15, R0, PT ;  /* 0x000000000f00720c */ /* 0x000fca0003fc4070 */
[----:B------:R-:W-:Y:S08]  /*05b0*/  BSSY.RECONVERGENT B0, `(.L_x_14) ;  /* 0x0000007000007945 */ /* 0x000ff00003800200 */
[----:B------:R-:W-:Y:S05]  /*05c0*/  @!P6 BRA `(.L_x_15) ;  /* 0x000000000014e947 */ /* 0x000fea0003800000 */
[----:B0123--:R-:W-:Y:S04]  /*05d0*/  LDS R23, [R6+UR4] ;  /* 0x0000000406177984 */ /* 0x00ffe80008000800 */
[----:B------:R-:W0:Y:S02]  /*05e0*/  LDS R24, [R16+UR4] ;  /* 0x0000000410187984 */ /* 0x000e240008000800 */
[----:B0-----:R-:W-:-:S13]  /*05f0*/  ISETP.GT.AND P6, PT, R23, R24, PT ;  /* 0x000000181700720c */ /* 0x001fda0003fc4270 */
[----:B------:R4:W-:Y:S04]  /*0600*/  @P6 STS [R6+UR4], R24 ;  /* 0x0000001806006988 */ /* 0x0009e80008000804 */
[----:B------:R4:W-:Y:S02]  /*0610*/  @P6 STS [R16+UR4], R23 ;  /* 0x0000001710006988 */ /* 0x0009e40008000804 */
.L_x_15:
[----:B------:R-:W-:Y:S05]  /*0620*/  BSYNC.RECONVERGENT B0 ;  /* 0x0000000000007941 */ /* 0x000fea0003800200 */
.L_x_14:
[----:B------:R-:W-:Y:S06]  /*0630*/  BAR.SYNC.DEFER_BLOCKING 0x0 ;  /* 0x0000000000007b1d */ /* 0x000fec0000010000 */
[----:B------:R-:W-:Y:S04]  /*0640*/  BSSY.RECONVERGENT B0, `(.L_x_16) ;  /* 0x0000007000007945 */ /* 0x000fe80003800200 */
[----:B------:R-:W-:Y:S05]  /*0650*/  @!P0 BRA `(.L_x_17) ;  /* 0x0000000000148947 */ /* 0x000fea0003800000 */
[----:B-1234-:R-:W-:Y:S04]  /*0660*/  LDS R24, [R6+UR4] ;  /* 0x0000000406187984 */ /* 0x01efe80008000800 */
[----:B0-----:R-:W0:Y:S02]  /*0670*/  LDS R23, [R17+UR4] ;  /* 0x0000000411177984 */ /* 0x001e240008000800 */
[----:B0-----:R-:W-:-:S13]  /*0680*/  ISETP.GT.AND P6, PT, R24, R23, PT ;  /* 0x000000171800720c */ /* 0x001fda0003fc4270 */
[----:B------:R0:W-:Y:S04]  /*0690*/  @P6 STS [R6+UR4], R23 ;  /* 0x0000001706006988 */ /* 0x0001e80008000804 */
[----:B------:R0:W-:Y:S02]  /*06a0*/  @P6 STS [R17+UR4], R24 ;  /* 0x0000001811006988 */ /* 0x0001e40008000804 */
.L_x_17:
[----:B------:R-:W-:Y:S05]  /*06b0*/  BSYNC.RECONVERGENT B0 ;  /* 0x0000000000007941 */ /* 0x000fea0003800200 */
.L_x_16:
[----:B------:R-:W-:Y:S06]  /*06c0*/  BAR.SYNC.DEFER_BLOCKING 0x0 ;  /* 0x0000000000007b1d */ /* 0x000fec0000010000 */
[----:B------:R-:W-:Y:S04]  /*06d0*/  BSSY.RECONVERGENT B0, `(.L_x_18) ;  /* 0x0000007000007945 */ /* 0x000fe80003800200 */
[----:B------:R-:W-:Y:S05]  /*06e0*/  @!P1 BRA `(.L_x_19) ;  /* 0x0000000000149947 */ /* 0x000fea0003800000 */
[----:B01234-:R-:W-:Y:S04]  /*06f0*/  LDS R23, [R6+UR4] ;  /* 0x0000000406177984 */ /* 0x01ffe80008000800 */
[----:B------:R-:W0:Y:S02]  /*0700*/  LDS R24, [R18+UR4] ;  /* 0x0000000412187984 */ /* 0x000e240008000800 */
[----:B0-----:R-:W-:-:S13]  /*0710*/  ISETP.GT.AND P6, PT, R23, R24, PT ;  /* 0x000000181700720c */ /* 0x001fda0003fc4270 */
[----:B------:R0:W-:Y:S04]  /*0720*/  @P6 STS [R6+UR4], R24 ;  /* 0x0000001806006988 */ /* 0x0001e80008000804 */
[----:B------:R0:W-:Y:S02]  /*0730*/  @P6 STS [R18+UR4], R23 ;  /* 0x0000001712006988 */ /* 0x0001e40008000804 */
.L_x_19:
[----:B------:R-:W-:Y:S05]  /*0740*/  BSYNC.RECONVERGENT B0 ;  /* 0x0000000000007941 */ /* 0x000fea0003800200 */
.L_x_18:
        /* <DEDUP_REMOVED lines=8> */
.L_x_21:
[----:B------:R-:W-:Y:S05]  /*07d0*/  BSYNC.RECONVERGENT B0 ;  /* 0x0000000000007941 */ /* 0x000fea0003800200 */
.L_x_20:
        /* <DEDUP_REMOVED lines=8> */
.L_x_23:
[----:B------:R-:W-:Y:S05]  /*0860*/  BSYNC.RECONVERGENT B0 ;  /* 0x0000000000007941 */ /* 0x000fea0003800200 */
.L_x_22:
        /* <DEDUP_REMOVED lines=8> */
.L_x_25:
[----:B------:R-:W-:Y:S05]  /*08f0*/  BSYNC.RECONVERGENT B0 ;  /* 0x0000000000007941 */ /* 0x000fea0003800200 */
.L_x_24:
        /* <DEDUP_REMOVED lines=8> */
.L_x_27:
[----:B------:R-:W-:Y:S05]  /*0980*/  BSYNC.RECONVERGENT B0 ;  /* 0x0000000000007941 */ /* 0x000fea0003800200 */
.L_x_26:
[----:B------:R-:W-:Y:S01]  /*0990*/  BAR.SYNC.DEFER_BLOCKING 0x0 ;  /* 0x0000000000007b1d */ /* 0x000fe20000010000 */
[----:B------:R-:W-:-:S05]  /*09a0*/  IMAD R7, R8, 0x400, R7 ;  /* 0x0000040008077824 */ /* 0x000fca00078e0207 */
[----:B01234-:R-:W-:-:S04]  /*09b0*/  VIADDMNMX R24, R7, R0, R7, !PT ;  /* 0x0000000007187246 */ /* 0x01ffc80007800107 */
[----:B------:R-:W-:Y:S01]  /*09c0*/  ISETP.GE.AND P6, PT, R24, UR8, PT ;  /* 0x0000000818007c0c */ /* 0x000fe2000bfc6270 */
[----:B------:R-:W0:Y:S04]  /*09d0*/  LDS R23, [R6+UR4] ;  /* 0x0000000406177984 */ /* 0x000e280008000800 */
[----:B0-----:R1:W-:Y:S08]  /*09e0*/  STG.E desc[UR6][R4.64], R23 ;  /* 0x0000001704007986 */ /* 0x0013f0000c101906 */
[----:B------:R-:W-:Y:S05]  /*09f0*/  @!P6 BRA `(.L_x_28) ;  /* 0xfffffff80058e947 */ /* 0x000fea000383ffff */
[----:B------:R-:W-:Y:S05]  /*0a00*/  EXIT ;  /* 0x000000000000794d */ /* 0x000fea0003800000 */
.L_x_29:
        /* <DEDUP_REMOVED lines=15> */
.L_x_32:


//--------------------- .nv.shared.reserved.0     --------------------------
	.section	.nv.shared.reserved.0,"aw",@nobits
	.weak		__nv_reservedSMEM_offset_0_alias
	.size		__nv_reservedSMEM_offset_0_alias, 0, 64
	.other		__nv_reservedSMEM_offset_0_alias,@"STO_CUDA_RESERVED_SHARED STV_DEFAULT"
__nv_reservedSMEM_offset_0_alias:
	.zero		0
	.zero		64


//--------------------- .nv.global                --------------------------
	.section	.nv.global,"aw",@nobits
.nv.global:
	.type		_ZN34_INTERNAL_ed33d951_4_k_cu_440207d86thrust24THRUST_300001_SM_1000_NS12placeholders2_8E,@object
	.size		_ZN34_INTERNAL_ed33d951_4_k_cu_440207d86thrust24THRUST_300001_SM_1000_NS12placeholders2_8E,(_ZN34_INTERNAL_ed33d951_4_k_cu_440207d84cuda3std3__436_GLOBAL__N__ed33d951_4_k_cu_440207d86ignoreE - _ZN34_INTERNAL_ed33d951_4_k_cu_440207d86thrust24THRUST_300001_SM_1000_NS12placeholders2_8E)
_ZN34_INTERNAL_ed33d951_4_k_cu_440207d86thrust24THRUST_300001_SM_1000_NS12placeholders2_8E:
	.zero		1
	.type		_ZN34_INTERNAL_ed33d951_4_k_cu_440207d84cuda3std3__436_GLOBAL__N__ed33d951_4_k_cu_440207d86ignoreE,@object
	.size		_ZN34_INTERNAL_ed33d951_4_k_cu_440207d84cuda3std3__436_GLOBAL__N__ed33d951_4_k_cu_440207d86ignoreE,(_ZN34_INTERNAL_ed33d951_4_k_cu_440207d84cuda3std6ranges3__45__cpo4dataE - _ZN34_INTERNAL_ed33d951_4_k_cu_440207d84cuda3std3__436_GLOBAL__N__ed33d951_4_k_cu_440207d86ignoreE)
_ZN34_INTERNAL_ed33d951_4_k_cu_440207d84cuda3std3__436_GLOBAL__N__ed33d951_4_k_cu_440207d86ignoreE:
	.zero		1
	.type		_ZN34_INTERNAL_ed33d951_4_k_cu_440207d84cuda3std6ranges3__45__cpo4dataE,@object
	.size		_ZN34_INTERNAL_ed33d951_4_k_cu_440207d84cuda3std6ranges3__45__cpo4dataE,(_ZN34_INTERNAL_ed33d951_4_k_cu_440207d86thrust24THRUST_300001_SM_1000_NS6system3cpp3parE - _ZN34_INTERNAL_ed33d951_4_k_cu_440207d84cuda3std6ranges3__45__cpo4dataE)
_ZN34_INTERNAL_ed33d951_4_k_cu_440207d84cuda3std6ranges3__45__cpo4dataE:
	.zero		1
	.type		_ZN34_INTERNAL_ed33d951_4_k_cu_440207d86thrust24THRUST_300001_SM_1000_NS6system3cpp3parE,@object
	.size		_ZN34_INTERNAL_ed33d951_4_k_cu_440207d86thrust24THRUST_300001_SM_1000_NS6system3cpp3parE,(_ZN34_INTERNAL_ed33d951_4_k_cu_440207d84cuda3std3__45__cpo5beginE - _ZN34_INTERNAL_ed33d951_4_k_cu_440207d86thrust24THRUST_300001_SM_1000_NS6system3cpp3parE)
_ZN34_INTERNAL_ed33d951_4_k_cu_440207d86thrust24THRUST_300001_SM_1000_NS6system3cpp3parE:
	.zero		1
	.type		_ZN34_INTERNAL_ed33d951_4_k_cu_440207d84cuda3std3__45__cpo5beginE,@object
	.size		_ZN34_INTERNAL_ed33d951_4_k_cu_440207d84cuda3std3__45__cpo5beginE,(_ZN34_INTERNAL_ed33d951_4_k_cu_440207d84cuda3std6ranges3__45__cpo5beginE - _ZN34_INTERNAL_ed33d951_4_k_cu_440207d84cuda3std3__45__cpo5beginE)
_ZN34_INTERNAL_ed33d951_4_k_cu_440207d84cuda3std3__45__cpo5beginE:
	.zero		1
	.type		_ZN34_INTERNAL_ed33d951_4_k_cu_440207d84cuda3std6ranges3__45__cpo5beginE,@object
	.size		_ZN34_INTERNAL_ed33d951_4_k_cu_440207d84cuda3std6ranges3__45__cpo5beginE,(_ZN34_INTERNAL_ed33d951_4_k_cu_440207d86thrust24THRUST_300001_SM_1000_NS6deviceE - _ZN34_INTERNAL_ed33d951_4_k_cu_440207d84cuda3std6ranges3__45__cpo5beginE)
_ZN34_INTERNAL_ed33d951_4_k_cu_440207d84cuda3std6ranges3__45__cpo5beginE:
	.zero		1
	.type		_ZN34_INTERNAL_ed33d951_4_k_cu_440207d86thrust24THRUST_300001_SM_1000_NS6deviceE,@object
	.size		_ZN34_INTERNAL_ed33d951_4_k_cu_440207d86thrust24THRUST_300001_SM_1000_NS6deviceE,(_ZN34_INTERNAL_ed33d951_4_k_cu_440207d84cuda3std3__47nulloptE - _ZN34_INTERNAL_ed33d951_4_k_cu_440207d86thrust24THRUST_300001_SM_1000_NS6deviceE)
_ZN34_INTERNAL_ed33d951_4_k_cu_440207d86thrust24THRUST_300001_SM_1000_NS6deviceE:
	.zero		1
	.type		_ZN34_INTERNAL_ed33d951_4_k_cu_440207d84cuda3std3__47nulloptE,@object
	.size		_ZN34_INTERNAL_ed33d951_4_k_cu_440207d84cuda3std3__47nulloptE,(_ZN34_INTERNAL_ed33d951_4_k_cu_440207d84cuda3std6ranges3__45__cpo8distanceE - _ZN34_INTERNAL_ed33d951_4_k_cu_440207d84cuda3std3__47nulloptE)
_ZN34_INTERNAL_ed33d951_4_k_cu_440207d84cuda3std3__47nulloptE:
	.zero		1
	.type		_ZN34_INTERNAL_ed33d951_4_k_cu_440207d84cuda3std6ranges3__45__cpo8distanceE,@object
	.size		_ZN34_INTERNAL_ed33d951_4_k_cu_440207d84cuda3std6ranges3__45__cpo8distanceE,(_ZN34_INTERNAL_ed33d951_4_k_cu_440207d86thrust24THRUST_300001_SM_1000_NS12placeholders2_4E - _ZN34_INTERNAL_ed33d951_4_k_cu_440207d84cuda3std6ranges3__45__cpo8distanceE)
_ZN34_INTERNAL_ed33d951_4_k_cu_440207d84cuda3std6ranges3__45__cpo8distanceE:
	.zero		1
	.type		_ZN34_INTERNAL_ed33d951_4_k_cu_440207d86thrust24THRUST_300001_SM_1000_NS12placeholders2_4E,@object
	.size		_ZN34_INTERNAL_ed33d951_4_k_cu_440207d86thrust24THRUST_300001_SM_1000_NS12placeholders2_4E,(_ZN34_INTERNAL_ed33d951_4_k_cu_440207d84cuda3std3__45__cpo6rbeginE - _ZN34_INTERNAL_ed33d951_4_k_cu_440207d86thrust24THRUST_300001_SM_1000_NS12placeholders2_4E)
_ZN34_INTERNAL_ed33d951_4_k_cu_440207d86thrust24THRUST_300001_SM_1000_NS12placeholders2_4E:
	.zero		1
	.type		_ZN34_INTERNAL_ed33d951_4_k_cu_440207d84cuda3std3__45__cpo6rbeginE,@object
	.size		_ZN34_INTERNAL_ed33d951_4_k_cu_440207d84cuda3std3__45__cpo6rbeginE,(_ZN34_INTERNAL_ed33d951_4_k_cu_440207d84cuda3std6ranges3__45__cpo7advanceE - _ZN34_INTERNAL_ed33d951_4_k_cu_440207d84cuda3std3__45__cpo6rbeginE)
_ZN34_INTERNAL_ed33d951_4_k_cu_440207d84cuda3std3__45__cpo6rbeginE:
	.zero		1
	.type		_ZN34_INTERNAL_ed33d951_4_k_cu_440207d84cuda3std6ranges3__45__cpo7advanceE,@object
	.size		_ZN34_INTERNAL_ed33d951_4_k_cu_440207d84cuda3std6ranges3__45__cpo7advanceE,(_ZN34_INTERNAL_ed33d951_4_k_cu_440207d86thrust24THRUST_300001_SM_1000_NS12placeholders3_10E - _ZN34_INTERNAL_ed33d951_4_k_cu_440207d84cuda3std6ranges3__45__cpo7advanceE)
_ZN34_INTERNAL_ed33d951_4_k_cu_440207d84cuda3std6ranges3__45__cpo7advanceE:
	.zero		1
	.type		_ZN34_INTERNAL_ed33d951_4_k_cu_440207d86thrust24THRUST_300001_SM_1000_NS12placeholders3_10E,@object
	.size		_ZN34_INTERNAL_ed33d951_4_k_cu_440207d86thrust24THRUST_300001_SM_1000_NS12placeholders3_10E,(_ZN34_INTERNAL_ed33d951_4_k_cu_440207d84cuda3std3__48in_placeE - _ZN34_INTERNAL_ed33d951_4_k_cu_440207d86thrust24THRUST_300001_SM_1000_NS12placeholders3_10E)
_ZN34_INTERNAL_ed33d951_4_k_cu_440207d86thrust24THRUST_300001_SM_1000_NS12placeholders3_10E:
	.zero		1
	.type		_ZN34_INTERNAL_ed33d951_4_k_cu_440207d84cuda3std3__48in_placeE,@object
	.size		_ZN34_INTERNAL_ed33d951_4_k_cu_440207d84cuda3std3__48in_placeE,(_ZN34_INTERNAL_ed33d951_4_k_cu_440207d84cuda3std6ranges3__45__cpo4sizeE - _ZN34_INTERNAL_ed33d951_4_k_cu_440207d84cuda3std3__48in_placeE)
_ZN34_INTERNAL_ed33d951_4_k_cu_440207d84cuda3std3__48in_placeE:
	.zero		1
	.type		_ZN34_INTERNAL_ed33d951_4_k_cu_440207d84cuda3std6ranges3__45__cpo4sizeE,@object
	.size		_ZN34_INTERNAL_ed33d951_4_k_cu_440207d84cuda3std6ranges3__45__cpo4sizeE,(_ZN34_INTERNAL_ed33d951_4_k_cu_440207d86thrust24THRUST_300001_SM_1000_NS12placeholders2_2E - _ZN34_INTERNAL_ed33d951_4_k_cu_440207d84cuda3std6ranges3__45__cpo4sizeE)
_ZN34_INTERNAL_ed33d951_4_k_cu_440207d84cuda3std6ranges3__45__cpo4sizeE:
	.zero		1
	.type		_ZN34_INTERNAL_ed33d951_4_k_cu_440207d86thrust24THRUST_300001_SM_1000_NS12placeholders2_2E,@object
	.size		_ZN34_INTERNAL_ed33d951_4_k_cu_440207d86thrust24THRUST_300001_SM_1000_NS12placeholders2_2E,(_ZN34_INTERNAL_ed33d951_4_k_cu_440207d84cuda3std3__45__cpo6cbeginE - _ZN34_INTERNAL_ed33d951_4_k_cu_440207d86thrust24THRUST_300001_SM_1000_NS12placeholders2_2E)
_ZN34_INTERNAL_ed33d951_4_k_cu_440207d86thrust24THRUST_300001_SM_1000_NS12placeholders2_2E:
	.zero		1
	.type		_ZN34_INTERNAL_ed33d951_4_k_cu_440207d84cuda3std3__45__cpo6cbeginE,@object
	.size		_ZN34_INTERNAL_ed33d951_4_k_cu_440207d84cuda3std3__45__cpo6cbeginE,(_ZN34_INTERNAL_ed33d951_4_k_cu_440207d84cuda3std6ranges3__45__cpo6cbeginE - _ZN34_INTERNAL_ed33d951_4_k_cu_440207d84cuda3std3__45__cpo6cbeginE)
_ZN34_INTERNAL_ed33d951_4_k_cu_440207d84cuda3std3__45__cpo6cbeginE:
	.zero		1
	.type		_ZN34_INTERNAL_ed33d951_4_k_cu_440207d84cuda3std6ranges3__45__cpo6cbeginE,@object
	.size		_ZN34_INTERNAL_ed33d951_4_k_cu_440207d84cuda3std6ranges3__45__cpo6cbeginE,(_ZN34_INTERNAL_ed33d951_4_k_cu_440207d86thrust24THRUST_300001_SM_1000_NS12placeholders2_6E - _ZN34_INTERNAL_ed33d951_4_k_cu_440207d84cuda3std6ranges3__45__cpo6cbeginE)
_ZN34_INTERNAL_ed33d951_4_k_cu_440207d84cuda3std6ranges3__45__cpo6cbeginE:
	.zero		1
	.type		_ZN34_INTERNAL_ed33d951_4_k_cu_440207d86thrust24THRUST_300001_SM_1000_NS12placeholders2_6E,@object
	.size		_ZN34_INTERNAL_ed33d951_4_k_cu_440207d86thrust24THRUST_300001_SM_1000_NS12placeholders2_6E,(_ZN34_INTERNAL_ed33d951_4_k_cu_440207d84cuda3std3__45__cpo7crbeginE - _ZN34_INTERNAL_ed33d951_4_k_cu_440207d86thrust24THRUST_300001_SM_1000_NS12placeholders2_6E)
_ZN34_INTERNAL_ed33d951_4_k_cu_440207d86thrust24THRUST_300001_SM_1000_NS12placeholders2_6E:
	.zero		1
	.type		_ZN34_INTERNAL_ed33d951_4_k_cu_440207d84cuda3std3__45__cpo7crbeginE,@object
	.size		_ZN34_INTERNAL_ed33d951_4_k_cu_440207d84cuda3std3__45__cpo7crbeginE,(_ZN34_INTERNAL_ed33d951_4_k_cu_440207d84cuda3std6ranges3__45__cpo4nextE - _ZN34_INTERNAL_ed33d951_4_k_cu_440207d84cuda3std3__45__cpo7crbeginE)
_ZN34_INTERNAL_ed33d951_4_k_cu_440207d84cuda3std3__45__cpo7crbeginE:
	.zero		1
	.type		_ZN34_INTERNAL_ed33d951_4_k_cu_440207d84cuda3std6ranges3__45__cpo4nextE,@object
	.size		_ZN34_INTERNAL_ed33d951_4_k_cu_440207d84cuda3std6ranges3__45__cpo4nextE,(_ZN34_INTERNAL_ed33d951_4_k_cu_440207d84cuda3std6ranges3__45__cpo4swapE - _ZN34_INTERNAL_ed33d951_4_k_cu_440207d84cuda3std6ranges3__45__cpo4nextE)
_ZN34_INTERNAL_ed33d951_4_k_cu_440207d84cuda3std6ranges3__45__cpo4nextE:
	.zero		1
	.type		_ZN34_INTERNAL_ed33d951_4_k_cu_440207d84cuda3std6ranges3__45__cpo4swapE,@object
	.size		_ZN34_INTERNAL_ed33d951_4_k_cu_440207d84cuda3std6ranges3__45__cpo4swapE,(_ZN34_INTERNAL_ed33d951_4_k_cu_440207d86thrust24THRUST_300001_SM_1000_NS8cuda_cub10par_nosyncE - _ZN34_INTERNAL_ed33d951_4_k_cu_440207d84cuda3std6ranges3__45__cpo4swapE)
_ZN34_INTERNAL_ed33d951_4_k_cu_440207d84cuda3std6ranges3__45__cpo4swapE:
	.zero		1
	.type		_ZN34_INTERNAL_ed33d951_4_k_cu_440207d86thrust24THRUST_300001_SM_1000_NS8cuda_cub10par_nosyncE,@object
	.size		_ZN34_INTERNAL_ed33d951_4_k_cu_440207d86thrust24THRUST_300001_SM_1000_NS8cuda_cub10par_nosyncE,(_ZN34_INTERNAL_ed33d951_4_k_cu_440207d86thrust24THRUST_300001_SM_1000_NS3seqE - _ZN34_INTERNAL_ed33d951_4_k_cu_440207d86thrust24THRUST_300001_SM_1000_NS8cuda_cub10par_nosyncE)
_ZN34_INTERNAL_ed33d951_4_k_cu_440207d86thrust24THRUST_300001_SM_1000_NS8cuda_cub10par_nosyncE:
	.zero		1
	.type		_ZN34_INTERNAL_ed33d951_4_k_cu_440207d86thrust24THRUST_300001_SM_1000_NS3seqE,@object
	.size		_ZN34_INTERNAL_ed33d951_4_k_cu_440207d86thrust24THRUST_300001_SM_1000_NS3seqE,(_ZN34_INTERNAL_ed33d951_4_k_cu_440207d84cuda3std3__420unreachable_sentinelE - _ZN34_INTERNAL_ed33d951_4_k_cu_440207d86thrust24THRUST_300001_SM_1000_NS3seqE)
_ZN34_INTERNAL_ed33d951_4_k_cu_440207d86thrust24THRUST_300001_SM_1000_NS3seqE:
	.zero		1
	.type		_ZN34_INTERNAL_ed33d951_4_k_cu_440207d84cuda3std3__420unreachable_sentinelE,@object
	.size		_ZN34_INTERNAL_ed33d951_4_k_cu_440207d84cuda3std3__420unreachable_sentinelE,(_ZN34_INTERNAL_ed33d951_4_k_cu_440207d84cuda3std6ranges3__45__cpo5ssizeE - _ZN34_INTERNAL_ed33d951_4_k_cu_440207d84cuda3std3__420unreachable_sentinelE)
_ZN34_INTERNAL_ed33d951_4_k_cu_440207d84cuda3std3__420unreachable_sentinelE:
	.zero		1
	.type		_ZN34_INTERNAL_ed33d951_4_k_cu_440207d84cuda3std6ranges3__45__cpo5ssizeE,@object
	.size		_ZN34_INTERNAL_ed33d951_4_k_cu_440207d84cuda3std6ranges3__45__cpo5ssizeE,(_ZN34_INTERNAL_ed33d951_4_k_cu_440207d86thrust24THRUST_300001_SM_1000_NS12placeholders2_3E - _ZN34_INTERNAL_ed33d951_4_k_cu_440207d84cuda3std6ranges3__45__cpo5ssizeE)
_ZN34_INTERNAL_ed33d951_4_k_cu_440207d84cuda3std6ranges3__45__cpo5ssizeE:
	.zero		1
	.type		_ZN34_INTERNAL_ed33d951_4_k_cu_440207d86thrust24THRUST_300001_SM_1000_NS12placeholders2_3E,@object
	.size		_ZN34_INTERNAL_ed33d951_4_k_cu_440207d86thrust24THRUST_300001_SM_1000_NS12placeholders2_3E,(_ZN34_INTERNAL_ed33d951_4_k_cu_440207d84cuda3std3__45__cpo4cendE - _ZN34_INTERNAL_ed33d951_4_k_cu_440207d86thrust24THRUST_300001_SM_1000_NS12placeholders2_3E)
_ZN34_INTERNAL_ed33d951_4_k_cu_440207d86thrust24THRUST_300001_SM_1000_NS12placeholders2_3E:
	.zero		1
	.type		_ZN34_INTERNAL_ed33d951_4_k_cu_440207d84cuda3std3__45__cpo4cendE,@object
	.size		_ZN34_INTERNAL_ed33d951_4_k_cu_440207d84cuda3std3__45__cpo4cendE,(_ZN34_INTERNAL_ed33d951_4_k_cu_440207d84cuda3std6ranges3__45__cpo4cendE - _ZN34_INTERNAL_ed33d951_4_k_cu_440207d84cuda3std3__45__cpo4cendE)
_ZN34_INTERNAL_ed33d951_4_k_cu_440207d84cuda3std3__45__cpo4cendE:
	.zero		1
	.type		_ZN34_INTERNAL_ed33d951_4_k_cu_440207d84cuda3std6ranges3__45__cpo4cendE,@object
	.size		_ZN34_INTERNAL_ed33d951_4_k_cu_440207d84cuda3std6ranges3__45__cpo4cendE,(_ZN34_INTERNAL_ed33d951_4_k_cu_440207d86thrust24THRUST_300001_SM_1000_NS12placeholders2_7E - _ZN34_INTERNAL_ed33d951_4_k_cu_440207d84cuda3std6ranges3__45__cpo4cendE)
_ZN34_INTERNAL_ed33d951_4_k_cu_440207d84cuda3std6ranges3__45__cpo4cendE:
	.zero		1
	.type		_ZN34_INTERNAL_ed33d951_4_k_cu_440207d86thrust24THRUST_300001_SM_1000_NS12placeholders2_7E,@object
	.size		_ZN34_INTERNAL_ed33d951_4_k_cu_440207d86thrust24THRUST_300001_SM_1000_NS12placeholders2_7E,(_ZN34_INTERNAL_ed33d951_4_k_cu_440207d84cuda3std3__45__cpo5crendE - _ZN34_INTERNAL_ed33d951_4_k_cu_440207d86thrust24THRUST_300001_SM_1000_NS12placeholders2_7E)
_ZN34_INTERNAL_ed33d951_4_k_cu_440207d86thrust24THRUST_300001_SM_1000_NS12placeholders2_7E:
	.zero		1
	.type		_ZN34_INTERNAL_ed33d951_4_k_cu_440207d84cuda3std3__45__cpo5crendE,@object
	.size		_ZN34_INTERNAL_ed33d951_4_k_cu_440207d84cuda3std3__45__cpo5crendE,(_ZN34_INTERNAL_ed33d951_4_k_cu_440207d84cuda3std6ranges3__45__cpo4prevE - _ZN34_INTERNAL_ed33d951_4_k_cu_440207d84cuda3std3__45__cpo5crendE)
_ZN34_INTERNAL_ed33d951_4_k_cu_440207d84cuda3std3__45__cpo5crendE:
	.zero		1
	.type		_ZN34_INTERNAL_ed33d951_4_k_cu_440207d84cuda3std6ranges3__45__cpo4prevE,@object
	.size		_ZN34_INTERNAL_ed33d951_4_k_cu_440207d84cuda3std6ranges3__45__cpo4prevE,(_ZN34_INTERNAL_ed33d951_4_k_cu_440207d84cuda3std6ranges3__45__cpo9iter_moveE - _ZN34_INTERNAL_ed33d951_4_k_cu_440207d84cuda3std6ranges3__45__cpo4prevE)
_ZN34_INTERNAL_ed33d951_4_k_cu_440207d84cuda3std6ranges3__45__cpo4prevE:
	.zero		1
	.type		_ZN34_INTERNAL_ed33d951_4_k_cu_440207d84cuda3std6ranges3__45__cpo9iter_moveE,@object
	.size		_ZN34_INTERNAL_ed33d951_4_k_cu_440207d84cuda3std6ranges3__45__cpo9iter_moveE,(_ZN34_INTERNAL_ed33d951_4_k_cu_440207d86thrust24THRUST_300001_SM_1000_NS6system6detail10sequential3seqE - _ZN34_INTERNAL_ed33d951_4_k_cu_440207d84cuda3std6ranges3__45__cpo9iter_moveE)
_ZN34_INTERNAL_ed33d951_4_k_cu_440207d84cuda3std6ranges3__45__cpo9iter_moveE:
	.zero		1
	.type		_ZN34_INTERNAL_ed33d951_4_k_cu_440207d86thrust24THRUST_300001_SM_1000_NS6system6detail10sequential3seqE,@object
	.size		_ZN34_INTERNAL_ed33d951_4_k_cu_440207d86thrust24THRUST_300001_SM_1000_NS6system6detail10sequential3seqE,(_ZN34_INTERNAL_ed33d951_4_k_cu_440207d86thrust24THRUST_300001_SM_1000_NS12placeholders2_9E - _ZN34_INTERNAL_ed33d951_4_k_cu_440207d86thrust24THRUST_300001_SM_1000_NS6system6detail10sequential3seqE)
_ZN34_INTERNAL_ed33d951_4_k_cu_440207d86thrust24THRUST_300001_SM_1000_NS6system6detail10sequential3seqE:
	.zero		1
	.type		_ZN34_INTERNAL_ed33d951_4_k_cu_440207d86thrust24THRUST_300001_SM_1000_NS12placeholders2_9E,@object
	.size		_ZN34_INTERNAL_ed33d951_4_k_cu_440207d86thrust24THRUST_300001_SM_1000_NS12placeholders2_9E,(_ZN34_INTERNAL_ed33d951_4_k_cu_440207d84cuda3std3__419piecewise_constructE - _ZN34_INTERNAL_ed33d951_4_k_cu_440207d86thrust24THRUST_300001_SM_1000_NS12placeholders2_9E)
_ZN34_INTERNAL_ed33d951_4_k_cu_440207d86thrust24THRUST_300001_SM_1000_NS12placeholders2_9E:
	.zero		1
	.type		_ZN34_INTERNAL_ed33d951_4_k_cu_440207d84cuda3std3__419piecewise_constructE,@object
	.size		_ZN34_INTERNAL_ed33d951_4_k_cu_440207d84cuda3std3__419piecewise_constructE,(_ZN34_INTERNAL_ed33d951_4_k_cu_440207d84cuda3std6ranges3__45__cpo5cdataE - _ZN34_INTERNAL_ed33d951_4_k_cu_440207d84cuda3std3__419piecewise_constructE)
_ZN34_INTERNAL_ed33d951_4_k_cu_440207d84cuda3std3__419piecewise_constructE:
	.zero		1
	.type		_ZN34_INTERNAL_ed33d951_4_k_cu_440207d84cuda3std6ranges3__45__cpo5cdataE,@object
	.size		_ZN34_INTERNAL_ed33d951_4_k_cu_440207d84cuda3std6ranges3__45__cpo5cdataE,(_ZN34_INTERNAL_ed33d951_4_k_cu_440207d86thrust24THRUST_300001_SM_1000_NS12placeholders2_1E - _ZN34_INTERNAL_ed33d951_4_k_cu_440207d84cuda3std6ranges3__45__cpo5cdataE)
_ZN34_INTERNAL_ed33d951_4_k_cu_440207d84cuda3std6ranges3__45__cpo5cdataE:
	.zero		1
	.type		_ZN34_INTERNAL_ed33d951_4_k_cu_440207d86thrust24THRUST_300001_SM_1000_NS12placeholders2_1E,@object
	.size		_ZN34_INTERNAL_ed33d951_4_k_cu_440207d86thrust24THRUST_300001_SM_1000_NS12placeholders2_1E,(_ZN34_INTERNAL_ed33d951_4_k_cu_440207d84cuda3std3__45__cpo3endE - _ZN34_INTERNAL_ed33d951_4_k_cu_440207d86thrust24THRUST_300001_SM_1000_NS12placeholders2_1E)
_ZN34_INTERNAL_ed33d951_4_k_cu_440207d86thrust24THRUST_300001_SM_1000_NS12placeholders2_1E:
	.zero		1
	.type		_ZN34_INTERNAL_ed33d951_4_k_cu_440207d84cuda3std3__45__cpo3endE,@object
	.size		_ZN34_INTERNAL_ed33d951_4_k_cu_440207d84cuda3std3__45__cpo3endE,(_ZN34_INTERNAL_ed33d951_4_k_cu_440207d84cuda3std6ranges3__45__cpo3endE - _ZN34_INTERNAL_ed33d951_4_k_cu_440207d84cuda3std3__45__cpo3endE)
_ZN34_INTERNAL_ed33d951_4_k_cu_440207d84cuda3std3__45__cpo3endE:
	.zero		1
	.type		_ZN34_INTERNAL_ed33d951_4_k_cu_440207d84cuda3std6ranges3__45__cpo3endE,@object
	.size		_ZN34_INTERNAL_ed33d951_4_k_cu_440207d84cuda3std6ranges3__45__cpo3endE,(_ZN34_INTERNAL_ed33d951_4_k_cu_440207d86thrust24THRUST_300001_SM_1000_NS12placeholders2_5E - _ZN34_INTERNAL_ed33d951_4_k_cu_440207d84cuda3std6ranges3__45__cpo3endE)
_ZN34_INTERNAL_ed33d951_4_k_cu_440207d84cuda3std6ranges3__45__cpo3endE:
	.zero		1
	.type		_ZN34_INTERNAL_ed33d951_4_k_cu_440207d86thrust24THRUST_300001_SM_1000_NS12placeholders2_5E,@object
	.size		_ZN34_INTERNAL_ed33d951_4_k_cu_440207d86thrust24THRUST_300001_SM_1000_NS12placeholders2_5E,(_ZN34_INTERNAL_ed33d951_4_k_cu_440207d84cuda3std3__45__cpo4rendE - _ZN34_INTERNAL_ed33d951_4_k_cu_440207d86thrust24THRUST_300001_SM_1000_NS12placeholders2_5E)
_ZN34_INTERNAL_ed33d951_4_k_cu_440207d86thrust24THRUST_300001_SM_1000_NS12placeholders2_5E:
	.zero		1
	.type		_ZN34_INTERNAL_ed33d951_4_k_cu_440207d84cuda3std3__45__cpo4rendE,@object
	.size		_ZN34_INTERNAL_ed33d951_4_k_cu_440207d84cuda3std3__45__cpo4rendE,(_ZN34_INTERNAL_ed33d951_4_k_cu_440207d84cuda3std6ranges3__45__cpo9iter_swapE - _ZN34_INTERNAL_ed33d951_4_k_cu_440207d84cuda3std3__45__cpo4rendE)
_ZN34_INTERNAL_ed33d951_4_k_cu_440207d84cuda3std3__45__cpo4rendE:
	.zero		1
	.type		_ZN34_INTERNAL_ed33d951_4_k_cu_440207d84cuda3std6ranges3__45__cpo9iter_swapE,@object
	.size		_ZN34_INTERNAL_ed33d951_4_k_cu_440207d84cuda3std6ranges3__45__cpo9iter_swapE,(_ZN34_INTERNAL_ed33d951_4_k_cu_440207d84cuda3std3__48unexpectE - _ZN34_INTERNAL_ed33d951_4_k_cu_440207d84cuda3std6ranges3__45__cpo9iter_swapE)
_ZN34_INTERNAL_ed33d951_4_k_cu_440207d84cuda3std6ranges3__45__cpo9iter_swapE:
	.zero		1
	.type		_ZN34_INTERNAL_ed33d951_4_k_cu_440207d84cuda3std3__48unexpectE,@object
	.size		_ZN34_INTERNAL_ed33d951_4_k_cu_440207d84cuda3std3__48unexpectE,(_ZN34_INTERNAL_ed33d951_4_k_cu_440207d86thrust24THRUST_300001_SM_1000_NS8cuda_cub3parE - _ZN34_INTERNAL_ed33d951_4_k_cu_440207d84cuda3std3__48unexpectE)
_ZN34_INTERNAL_ed33d951_4_k_cu_440207d84cuda3std3__48unexpectE:
	.zero		1
	.type		_ZN34_INTERNAL_ed33d951_4_k_cu_440207d86thrust24THRUST_300001_SM_1000_NS8cuda_cub3parE,@object
	.size		_ZN34_INTERNAL_ed33d951_4_k_cu_440207d86thrust24THRUST_300001_SM_1000_NS8cuda_cub3parE,(.L_29 - _ZN34_INTERNAL_ed33d951_4_k_cu_440207d86thrust24THRUST_300001_SM_1000_NS8cuda_cub3parE)
_ZN34_INTERNAL_ed33d951_4_k_cu_440207d86thrust24THRUST_300001_SM_1000_NS8cuda_cub3parE:
	.zero		1
.L_29:


//--------------------- .nv.shared._Z8SortStepPiiii --------------------------
	.section	.nv.shared._Z8SortStepPiiii,"aw",@nobits
	.sectionflags	@""
	.align	4
.nv.shared._Z8SortStepPiiii:
	.zero		5120


//--------------------- .nv.shared._Z12BitonicMergePiib --------------------------
	.section	.nv.shared._Z12BitonicMergePiib,"aw",@nobits
	.sectionflags	@""
	.align	4
.nv.shared._Z12BitonicMergePiib:
	.zero		5120


//--------------------- .nv.constant0._ZN3cub18CUB_300001_SM_10006detail11EmptyKernelIvEEvv --------------------------
	.section	.nv.constant0._ZN3cub18CUB_300001_SM_10006detail11EmptyKernelIvEEvv,"a",@progbits
	.sectionflags	@""
	.align	4
.nv.constant0._ZN3cub18CUB_300001_SM_10006detail11EmptyKernelIvEEvv:
	.zero		896


//--------------------- .nv.constant0._Z8SortStepPiiii --------------------------
	.section	.nv.constant0._Z8SortStepPiiii,"a",@progbits
	.sectionflags	@""
	.align	4
.nv.constant0._Z8SortStepPiiii:
	.zero		916


//--------------------- .nv.constant0._Z12BitonicMergePiib --------------------------
	.section	.nv.constant0._Z12BitonicMergePiib,"a",@progbits
	.sectionflags	@""
	.align	4
.nv.constant0._Z12BitonicMergePiib:
	.zero		909


//--------------------- SYMBOLS --------------------------

	.type		.nv.reservedSmem.offset0,@object
	.size		.nv.reservedSmem.offset0,0x4
	.type		.nv.reservedSmem.cap,@object
	.size		.nv.reservedSmem.cap,0x4
